	.target	sm_90a

	.elftype	@"ET_EXEC"


//--------------------- .note.nv.tkinfo           --------------------------
	.section	.note.nv.tkinfo,"",@"SHT_NOTE"
	.sectionflags	@"SHF_NOTE_NV_TKINFO"
	.tkinfo
        /*0018*/ 	.word	0x00000002
        /*0030*/ 	.string	""
        /*0030*/ 	.string	"ptxas"
        /*0030*/ 	.string	"Cuda compilation tools, release 13.0, V13.0.88"
        /*0030*/ 	.string	"Build cuda_13.0.r13.0/compiler.36424714_0"
        /*0030*/ 	.string	"-v  -suppress-debug-info  -lineinfo  -arch sm_90a "



//--------------------- .note.nv.cuinfo           --------------------------
	.section	.note.nv.cuinfo,"",@"SHT_NOTE"
	.sectionflags	@"SHF_NOTE_NV_CUINFO"
        /*0018*/ 	.short	0x0002
        /*001a*/ 	.short	0x005a
        /*001c*/ 	.short	0x0082
	.zero		2


//--------------------- .nv.info                  --------------------------
	.section	.nv.info,"",@"SHT_CUDA_INFO"
	.align	4


	//----- nvinfo : EIATTR_REGCOUNT
	.align		4
        /*0000*/ 	.byte	0x04, 0x2f
        /*0002*/ 	.short	(.L_1 - .L_0)
	.align		4
.L_0:
        /*0004*/ 	.word	index@(matmul_kernel)
        /*0008*/ 	.word	0x000000ff


	//----- nvinfo : EIATTR_FRAME_SIZE
	.align		4
.L_1:
        /*000c*/ 	.byte	0x04, 0x11
        /*000e*/ 	.short	(.L_3 - .L_2)
	.align		4
.L_2:
        /*0010*/ 	.word	index@(matmul_kernel)
        /*0014*/ 	.word	0x00000000


	//----- nvinfo : EIATTR_MIN_STACK_SIZE
	.align		4
.L_3:
        /*0018*/ 	.byte	0x04, 0x12
        /*001a*/ 	.short	(.L_5 - .L_4)
	.align		4
.L_4:
        /*001c*/ 	.word	index@(matmul_kernel)
        /*0020*/ 	.word	0x00000000
.L_5:


//--------------------- .nv.compat                --------------------------
	.section	.nv.compat,"",@"SHT_CUDA_COMPAT_INFO"
	.align	4
        /*0000*/ 	.byte	0x02, 0x09, 0x01, 0x00, 0x02, 0x02, 0x04, 0x00, 0x02, 0x05, 0x05, 0x00, 0x03, 0x07, 0x01, 0x01
        /*0010*/ 	.byte	0x02, 0x03, 0x00, 0x00, 0x02, 0x06, 0x01, 0x00, 0x04, 0x0b, 0x08, 0x00, 0x00, 0x00, 0x00, 0x00
        /*0020*/ 	.byte	0x00, 0x00, 0x00, 0x00


//--------------------- .nv.info.matmul_kernel    --------------------------
	.section	.nv.info.matmul_kernel,"",@"SHT_CUDA_INFO"
	.sectionflags	@""
	.align	4


	//----- nvinfo : EIATTR_CUDA_API_VERSION
	.align		4
        /*0000*/ 	.byte	0x04, 0x37
        /*0002*/ 	.short	(.L_7 - .L_6)
.L_6:
        /*0004*/ 	.word	0x00000082


	//----- nvinfo : EIATTR_KPARAM_INFO
	.align		4
.L_7:
        /*0008*/ 	.byte	0x04, 0x17
        /*000a*/ 	.short	(.L_9 - .L_8)
.L_8:
        /*000c*/ 	.word	0x00000000
        /*0010*/ 	.short	0x000d
        /*0012*/ 	.short	0x0048
        /*0014*/ 	.byte	0x00, 0xf4, 0x21, 0x00


	//----- nvinfo : EIATTR_KPARAM_INFO
	.align		4
.L_9:
        /*0018*/ 	.byte	0x04, 0x17
        /*001a*/ 	.short	(.L_11 - .L_10)
.L_10:
        /*001c*/ 	.word	0x00000000
        /*0020*/ 	.short	0x000c
        /*0022*/ 	.short	0x0040
        /*0024*/ 	.byte	0x00, 0xf4, 0x21, 0x00


	//----- nvinfo : EIATTR_KPARAM_INFO
	.align		4
.L_11:
        /*0028*/ 	.byte	0x04, 0x17
        /*002a*/ 	.short	(.L_13 - .L_12)
.L_12:
        /*002c*/ 	.word	0x00000000
        /*0030*/ 	.short	0x000b
        /*0032*/ 	.short	0x0038
        /*0034*/ 	.byte	0x00, 0xf0, 0x11, 0x00


	//----- nvinfo : EIATTR_KPARAM_INFO
	.align		4
.L_13:
        /*0038*/ 	.byte	0x04, 0x17
        /*003a*/ 	.short	(.L_15 - .L_14)
.L_14:
        /*003c*/ 	.word	0x00000000
        /*0040*/ 	.short	0x000a
        /*0042*/ 	.short	0x0034
        /*0044*/ 	.byte	0x00, 0xf0, 0x11, 0x00


	//----- nvinfo : EIATTR_KPARAM_INFO
	.align		4
.L_15:
        /*0048*/ 	.byte	0x04, 0x17
        /*004a*/ 	.short	(.L_17 - .L_16)
.L_16:
        /*004c*/ 	.word	0x00000000
        /*0050*/ 	.short	0x0009
        /*0052*/ 	.short	0x0030
        /*0054*/ 	.byte	0x00, 0xf0, 0x11, 0x00


	//----- nvinfo : EIATTR_KPARAM_INFO
	.align		4
.L_17:
        /*0058*/ 	.byte	0x04, 0x17
        /*005a*/ 	.short	(.L_19 - .L_18)
.L_18:
        /*005c*/ 	.word	0x00000000
        /*0060*/ 	.short	0x0008
        /*0062*/ 	.short	0x002c
        /*0064*/ 	.byte	0x00, 0xf0, 0x11, 0x00


	//----- nvinfo : EIATTR_KPARAM_INFO
	.align		4
.L_19:
        /*0068*/ 	.byte	0x04, 0x17
        /*006a*/ 	.short	(.L_21 - .L_20)
.L_20:
        /*006c*/ 	.word	0x00000000
        /*0070*/ 	.short	0x0007
        /*0072*/ 	.short	0x0028
        /*0074*/ 	.byte	0x00, 0xf0, 0x11, 0x00


	//----- nvinfo : EIATTR_KPARAM_INFO
	.align		4
.L_21:
        /*0078*/ 	.byte	0x04, 0x17
        /*007a*/ 	.short	(.L_23 - .L_22)
.L_22:
        /*007c*/ 	.word	0x00000000
        /*0080*/ 	.short	0x0006
        /*0082*/ 	.short	0x0024
        /*0084*/ 	.byte	0x00, 0xf0, 0x11, 0x00


	//----- nvinfo : EIATTR_KPARAM_INFO
	.align		4
.L_23:
        /*0088*/ 	.byte	0x04, 0x17
        /*008a*/ 	.short	(.L_25 - .L_24)
.L_24:
        /*008c*/ 	.word	0x00000000
        /*0090*/ 	.short	0x0005
        /*0092*/ 	.short	0x0020
        /*0094*/ 	.byte	0x00, 0xf0, 0x11, 0x00


	//----- nvinfo : EIATTR_KPARAM_INFO
	.align		4
.L_25:
        /*0098*/ 	.byte	0x04, 0x17
        /*009a*/ 	.short	(.L_27 - .L_26)
.L_26:
        /*009c*/ 	.word	0x00000000
        /*00a0*/ 	.short	0x0004
        /*00a2*/ 	.short	0x001c
        /*00a4*/ 	.byte	0x00, 0xf0, 0x11, 0x00


	//----- nvinfo : EIATTR_KPARAM_INFO
	.align		4
.L_27:
        /*00a8*/ 	.byte	0x04, 0x17
        /*00aa*/ 	.short	(.L_29 - .L_28)
.L_28:
        /*00ac*/ 	.word	0x00000000
        /*00b0*/ 	.short	0x0003
        /*00b2*/ 	.short	0x0018
        /*00b4*/ 	.byte	0x00, 0xf0, 0x11, 0x00


	//----- nvinfo : EIATTR_KPARAM_INFO
	.align		4
.L_29:
        /*00b8*/ 	.byte	0x04, 0x17
        /*00ba*/ 	.short	(.L_31 - .L_30)
.L_30:
        /*00bc*/ 	.word	0x00000000
        /*00c0*/ 	.short	0x0002
        /*00c2*/ 	.short	0x0010
        /*00c4*/ 	.byte	0x00, 0xf4, 0x21, 0x00


	//----- nvinfo : EIATTR_KPARAM_INFO
	.align		4
.L_31:
        /*00c8*/ 	.byte	0x04, 0x17
        /*00ca*/ 	.short	(.L_33 - .L_32)
.L_32:
        /*00cc*/ 	.word	0x00000000
        /*00d0*/ 	.short	0x0001
        /*00d2*/ 	.short	0x0008
        /*00d4*/ 	.byte	0x00, 0xf4, 0x21, 0x00


	//----- nvinfo : EIATTR_KPARAM_INFO
	.align		4
.L_33:
        /*00d8*/ 	.byte	0x04, 0x17
        /*00da*/ 	.short	(.L_35 - .L_34)
.L_34:
        /*00dc*/ 	.word	0x00000000
        /*00e0*/ 	.short	0x0000
        /*00e2*/ 	.short	0x0000
        /*00e4*/ 	.byte	0x00, 0xf4, 0x21, 0x00


	//----- nvinfo : EIATTR_EXPLICIT_CLUSTER
	.align		4
.L_35:
        /*00e8*/ 	.byte	0x01, 0x3e
	.zero		2


	//----- nvinfo : EIATTR_CTA_PER_CLUSTER
	.align		4
        /*00ec*/ 	.byte	0x04, 0x3d
        /*00ee*/ 	.short	(.L_37 - .L_36)
.L_36:
        /*00f0*/ 	.word	0x00000002
        /*00f4*/ 	.word	0x00000001
        /*00f8*/ 	.word	0x00000001


	//----- nvinfo : EIATTR_SPARSE_MMA_MASK
	.align		4
.L_37:
        /*00fc*/ 	.byte	0x03, 0x50
        /*00fe*/ 	.short	0x0000


	//----- nvinfo : EIATTR_MAXREG_COUNT
	.align		4
        /*0100*/ 	.byte	0x03, 0x1b
        /*0102*/ 	.short	0x00ff


	//----- nvinfo : EIATTR_NUM_BARRIERS
	.align		4
        /*0104*/ 	.byte	0x02, 0x4c
        /*0106*/ 	.byte	0x01
	.zero		1


	//----- nvinfo : EIATTR_MERCURY_ISA_VERSION
	.align		4
        /*0108*/ 	.byte	0x03, 0x5f
        /*010a*/ 	.short	0x0101


	//----- nvinfo : EIATTR_EXIT_INSTR_OFFSETS
	.align		4
        /*010c*/ 	.byte	0x04, 0x1c
        /*010e*/ 	.short	(.L_39 - .L_38)


	//   ....[0]....
.L_38:
        /*0110*/ 	.word	0x00008640


	//   ....[1]....
        /*0114*/ 	.word	0x00008660


	//----- nvinfo : EIATTR_REQNTID
	.align		4
.L_39:
        /*0118*/ 	.byte	0x04, 0x10
        /*011a*/ 	.short	(.L_41 - .L_40)
.L_40:
        /*011c*/ 	.word	0x00000080
        /*0120*/ 	.word	0x00000001
        /*0124*/ 	.word	0x00000001


	//----- nvinfo : EIATTR_CBANK_PARAM_SIZE
	.align		4
.L_41:
        /*0128*/ 	.byte	0x03, 0x19
        /*012a*/ 	.short	0x0050


	//----- nvinfo : EIATTR_PARAM_CBANK
	.align		4
        /*012c*/ 	.byte	0x04, 0x0a
        /*012e*/ 	.short	(.L_43 - .L_42)
	.align		4
.L_42:
        /*0130*/ 	.word	index@(.nv.constant0.matmul_kernel)
        /*0134*/ 	.short	0x0210
        /*0136*/ 	.short	0x0050


	//----- nvinfo : EIATTR_SW_WAR
	.align		4
.L_43:
        /*0138*/ 	.byte	0x04, 0x36
        /*013a*/ 	.short	(.L_45 - .L_44)
.L_44:
        /*013c*/ 	.word	0x00000008
.L_45:


//--------------------- .nv.callgraph             --------------------------
	.section	.nv.callgraph,"",@"SHT_CUDA_CALLGRAPH"
	.align	4
	.sectionentsize	8
	.align		4
        /*0000*/ 	.word	0x00000000
	.align		4
        /*0004*/ 	.word	0xffffffff
	.align		4
        /*0008*/ 	.word	0x00000000
	.align		4
        /*000c*/ 	.word	0xfffffffe
	.align		4
        /*0010*/ 	.word	0x00000000
	.align		4
        /*0014*/ 	.word	0xfffffffd
	.align		4
        /*0018*/ 	.word	0x00000000
	.align		4
        /*001c*/ 	.word	0xfffffffc


//--------------------- .text.matmul_kernel       --------------------------
	.section	.text.matmul_kernel,"ax",@progbits
	.align	128
        .global         matmul_kernel
        .type           matmul_kernel,@function
        .size           matmul_kernel,(.L_x_3 - matmul_kernel)
        .other          matmul_kernel,@"STO_CUDA_ENTRY STV_DEFAULT"
matmul_kernel:
.text.matmul_kernel:
[----:B------:R-:W-:Y:S08]  /*0000*/  LDC R1, c[0x0][0x28] ;  /* 0x00000a00ff017b82 */ /* 0x000ff00000000800 */
[----:B------:R-:W1:Y:S01]  /*0010*/  LDC.64 R122, c[0x0][0x228] ;  /* 0x00008a00ff7a7b82 */ /* 0x000e620000000a00 */
[----:B------:R-:W2:Y:S01]  /*0020*/  S2R R161, SR_TID.X ;  /* 0x0000000000a17919 */ /* 0x000ea20000002100 */
[----:B------:R-:W-:Y:S01]  /*0030*/  UMOV UR8, 0x400 ;  /* 0x0000040000087882 */ /* 0x000fe20000000000 */
[----:B------:R-:W-:Y:S01]  /*0040*/  ULDC.64 UR16, c[0x0][0x208] ;  /* 0x0000820000107ab9 */ /* 0x000fe20000000a00 */
[----:B------:R-:W-:-:S04]  /*0050*/  ULDC UR9, c[0x0][0x240] ;  /* 0x0000900000097ab9 */ /* 0x000fc80000000800 */
[----:B------:R-:W3:Y:S08]  /*0060*/  S2UR UR4, SR_CTAID.X ;  /* 0x00000000000479c3 */ /* 0x000ef00000002500 */
[----:B------:R-:W4:Y:S01]  /*0070*/  S2UR UR6, SR_CgaCtaId ;  /* 0x00000000000679c3 */ /* 0x000f220000008800 */
[----:B-1----:R-:W-:Y:S01]  /*0080*/  VIADD R0, R123, 0x3f ;  /* 0x0000003f7b007836 */ /* 0x002fe20000000000 */
[----:B------:R-:W-:-:S06]  /*0090*/  IABS R19, R122 ;  /* 0x0000007a00137213 */ /* 0x000fcc0000000000 */
[----:B------:R-:W1:Y:S01]  /*00a0*/  LDC.64 R138, c[0x0][0x230] ;  /* 0x00008c00ff8a7b82 */ /* 0x000e620000000a00 */
[----:B------:R-:W-:Y:S02]  /*00b0*/  IABS R24, R123 ;  /* 0x0000007b00187213 */ /* 0x000fe40000000000 */
[----:B------:R-:W-:Y:S02]  /*00c0*/  SHF.R.S32.HI R3, RZ, 0x1f, R0 ;  /* 0x0000001fff037819 */ /* 0x000fe40000011400 */
[----:B---3--:R-:W-:Y:S01]  /*00d0*/  I2FP.F32.U32 R5, UR4 ;  /* 0x0000000400057c45 */ /* 0x008fe20008201000 */
[----:B------:R-:W-:Y:S01]  /*00e0*/  ULDC UR4, c[0x0][0x150] ;  /* 0x0000540000047ab9 */ /* 0x000fe20000000800 */
[----:B------:R-:W-:Y:S01]  /*00f0*/  LEA.HI R3, R3, R0, RZ, 0x6 ;  /* 0x0000000003037211 */ /* 0x000fe200078f30ff */
[----:B------:R-:W3:Y:S01]  /*0100*/  LDC.64 R114, c[0x0][0x238] ;  /* 0x00008e00ff727b82 */ /* 0x000ee20000000a00 */
[----:B--2---:R-:W-:Y:S01]  /*0110*/  LOP3.LUT R107, R161, 0x1f, RZ, 0xc0, !PT ;  /* 0x0000001fa16b7812 */ /* 0x004fe200078ec0ff */
[----:B------:R-:W-:Y:S01]  /*0120*/  FMUL R5, R5, UR4 ;  /* 0x0000000405057c20 */ /* 0x000fe20008400000 */
[----:B------:R-:W-:Y:S01]  /*0130*/  SHF.R.S32.HI R3, RZ, 0x6, R3 ;  /* 0x00000006ff037819 */ /* 0x000fe20000011403 */
[----:B----4-:R-:W-:-:S02]  /*0140*/  USHF.L.U32 UR5, UR6, 0x7, URZ ;  /* 0x0000000706057899 */ /* 0x010fc4000800063f */
[----:B------:R-:W-:Y:S02]  /*0150*/  ULEA UR8, UR6, UR8, 0x18 ;  /* 0x0000000806087291 */ /* 0x000fe4000f8ec03f */
[----:B------:R-:W-:Y:S01]  /*0160*/  IMAD.SHL.U32 R4, R3, 0x8, RZ ;  /* 0x0000000803047824 */ /* 0x000fe200078e00ff */
[----:B------:R-:W2:Y:S01]  /*0170*/  F2I.U32.TRUNC.NTZ R5, R5 ;  /* 0x0000000500057305 */ /* 0x000ea2000020f000 */
[----:B------:R-:W-:Y:S01]  /*0180*/  ULOP3.LUT UR5, UR5, 0x80, URZ, 0xc0, !UPT ;  /* 0x0000008005057892 */ /* 0x000fe2000f8ec03f */
[----:B------:R-:W-:Y:S02]  /*0190*/  ULDC.64 UR6, c[0x0][0x218] ;  /* 0x0000860000067ab9 */ /* 0x000fe40000000a00 */
[----:B------:R-:W-:Y:S01]  /*01a0*/  IABS R7, R4 ;  /* 0x0000000400077213 */ /* 0x000fe20000000000 */
[----:B-1----:R-:W-:-:S03]  /*01b0*/  VIADD R38, R138, 0xffffffcb ;  /* 0xffffffcb8a267836 */ /* 0x002fc60000000000 */
[----:B------:R-:W1:Y:S01]  /*01c0*/  I2F.RP R0, R7 ;  /* 0x0000000700007306 */ /* 0x000e620000209400 */
[C---:B------:R-:W-:Y:S02]  /*01d0*/  VIADD R39, R138.reuse, 0xffffffc6 ;  /* 0xffffffc68a277836 */ /* 0x040fe40000000000 */
[C---:B------:R-:W-:Y:S02]  /*01e0*/  VIADD R40, R138.reuse, 0xffffffc7 ;  /* 0xffffffc78a287836 */ /* 0x040fe40000000000 */
[----:B------:R-:W-:Y:S01]  /*01f0*/  VIADD R44, R138, 0xffffffc3 ;  /* 0xffffffc38a2c7836 */ /* 0x000fe20000000000 */
[----:B--2---:R-:W-:Y:S01]  /*0200*/  IABS R11, R5 ;  /* 0x00000005000b7213 */ /* 0x004fe20000000000 */
[C---:B---3--:R-:W-:Y:S02]  /*0210*/  IMAD R127, R114.reuse, 0x24, RZ ;  /* 0x00000024727f7824 */ /* 0x048fe400078e02ff */
[C---:B------:R-:W-:Y:S02]  /*0220*/  IMAD R129, R114.reuse, 0x28, RZ ;  /* 0x0000002872817824 */ /* 0x040fe400078e02ff */
[----:B------:R-:W-:-:S02]  /*0230*/  IMAD R73, R114, 0x2c, RZ ;  /* 0x0000002c72497824 */ /* 0x000fc400078e02ff */
[----:B------:R-:W-:Y:S01]  /*0240*/  IMAD R125, R114, 0x30, RZ ;  /* 0x00000030727d7824 */ /* 0x000fe200078e02ff */
[----:B-1----:R-:W1:Y:S01]  /*0250*/  MUFU.RCP R0, R0 ;  /* 0x0000000000007308 */ /* 0x002e620000001000 */
[C---:B------:R-:W-:Y:S02]  /*0260*/  VIADD R43, R138.reuse, 0xffffffdc ;  /* 0xffffffdc8a2b7836 */ /* 0x040fe40000000000 */
[C---:B------:R-:W-:Y:S02]  /*0270*/  VIADD R47, R138.reuse, 0xffffffde ;  /* 0xffffffde8a2f7836 */ /* 0x040fe40000000000 */
[C---:B------:R-:W-:Y:S02]  /*0280*/  VIADD R48, R138.reuse, 0xffffffdf ;  /* 0xffffffdf8a307836 */ /* 0x040fe40000000000 */
[C---:B------:R-:W-:Y:S02]  /*0290*/  VIADD R51, R138.reuse, 0xffffffda ;  /* 0xffffffda8a337836 */ /* 0x040fe40000000000 */
[----:B------:R-:W-:-:S02]  /*02a0*/  VIADD R53, R138, 0xffffffdb ;  /* 0xffffffdb8a357836 */ /* 0x000fc40000000000 */
[C---:B------:R-:W-:Y:S02]  /*02b0*/  VIADD R54, R138.reuse, 0xffffffd5 ;  /* 0xffffffd58a367836 */ /* 0x040fe40000000000 */
[C---:B------:R-:W-:Y:S02]  /*02c0*/  VIADD R55, R138.reuse, 0xffffffd6 ;  /* 0xffffffd68a377836 */ /* 0x040fe40000000000 */
[----:B------:R-:W-:Y:S02]  /*02d0*/  VIADD R58, R138, 0xffffffd1 ;  /* 0xffffffd18a3a7836 */ /* 0x000fe40000000000 */
[----:B-1----:R-:W-:Y:S01]  /*02e0*/  VIADD R2, R0, 0xffffffe ;  /* 0x0ffffffe00027836 */ /* 0x002fe20000000000 */
[----:B------:R-:W-:Y:S01]  /*02f0*/  IABS R0, R4 ;  /* 0x0000000400007213 */ /* 0x000fe20000000000 */
[----:B------:R-:W-:Y:S02]  /*0300*/  VIADD R168, R138, 0xffffffe0 ;  /* 0xffffffe08aa87836 */ /* 0x000fe40000000000 */
[----:B------:R1:W2:Y:S01]  /*0310*/  F2I.FTZ.U32.TRUNC.NTZ R3, R2 ;  /* 0x0000000200037305 */ /* 0x0002a2000021f000 */
[----:B------:R-:W-:-:S02]  /*0320*/  IMAD R121, R114, 0x34, RZ ;  /* 0x0000003472797824 */ /* 0x000fc400078e02ff */
[----:B------:R-:W-:Y:S02]  /*0330*/  IMAD.MOV R0, RZ, RZ, -R0 ;  /* 0x000000ffff007224 */ /* 0x000fe400078e0a00 */
[C---:B------:R-:W-:Y:S02]  /*0340*/  IMAD R117, R114.reuse, 0x38, RZ ;  /* 0x0000003872757824 */ /* 0x040fe400078e02ff */
[C---:B------:R-:W-:Y:S02]  /*0350*/  IMAD R119, R114.reuse, 0x3c, RZ ;  /* 0x0000003c72777824 */ /* 0x040fe400078e02ff */
[----:B-1----:R-:W-:Y:S02]  /*0360*/  IMAD.MOV.U32 R2, RZ, RZ, RZ ;  /* 0x000000ffff027224 */ /* 0x002fe400078e00ff */
[C---:B------:R-:W-:Y:S02]  /*0370*/  IMAD R90, R114.reuse, 0xf, RZ ;  /* 0x0000000f725a7824 */ /* 0x040fe400078e02ff */
[----:B------:R-:W-:-:S02]  /*0380*/  IMAD.SHL.U32 R91, R114, 0x10, RZ ;  /* 0x00000010725b7824 */ /* 0x000fc400078e00ff */
[--C-:B--2---:R-:W-:Y:S02]  /*0390*/  IMAD.MOV R6, RZ, RZ, -R3.reuse ;  /* 0x000000ffff067224 */ /* 0x104fe400078e0a03 */
[----:B------:R-:W-:Y:S02]  /*03a0*/  IMAD R113, R114, 0x44, RZ ;  /* 0x0000004472717824 */ /* 0x000fe400078e02ff */
[----:B------:R-:W-:Y:S02]  /*03b0*/  IMAD R9, R6, R7, RZ ;  /* 0x0000000706097224 */ /* 0x000fe400078e02ff */
[----:B------:R-:W-:Y:S02]  /*03c0*/  IMAD R83, R114, 0x48, RZ ;  /* 0x0000004872537824 */ /* 0x000fe400078e02ff */
[----:B------:R-:W-:-:S04]  /*03d0*/  IMAD.HI.U32 R2, R3, R9, R2 ;  /* 0x0000000903027227 */ /* 0x000fc800078e0002 */
[----:B------:R-:W-:Y:S02]  /*03e0*/  IMAD R92, R114, 0x11, RZ ;  /* 0x00000011725c7824 */ /* 0x000fe400078e02ff */
[----:B------:R-:W-:-:S04]  /*03f0*/  IMAD.HI.U32 R2, R2, R11, RZ ;  /* 0x0000000b02027227 */ /* 0x000fc800078e00ff */
[----:B------:R-:W-:Y:S02]  /*0400*/  IMAD R0, R2, R0, R11 ;  /* 0x0000000002007224 */ /* 0x000fe400078e020b */
[----:B------:R-:W-:Y:S02]  /*0410*/  IMAD R93, R114, 0x12, RZ ;  /* 0x00000012725d7824 */ /* 0x000fe400078e02ff */
[----:B------:R-:W-:Y:S01]  /*0420*/  VIADD R59, R138, 0xffffffd2 ;  /* 0xffffffd28a3b7836 */ /* 0x000fe20000000000 */
[----:B------:R-:W-:Y:S01]  /*0430*/  ISETP.GT.U32.AND P1, PT, R7, R0, PT ;  /* 0x000000000700720c */ /* 0x000fe20003f24070 */
[C---:B------:R-:W-:Y:S02]  /*0440*/  IMAD R85, R114.reuse, 0x4c, RZ ;  /* 0x0000004c72557824 */ /* 0x040fe400078e02ff */
[C---:B------:R-:W-:Y:S02]  /*0450*/  IMAD R79, R114.reuse, 0x50, RZ ;  /* 0x00000050724f7824 */ /* 0x040fe400078e02ff */
[----:B------:R-:W-:-:S02]  /*0460*/  IMAD R94, R114, 0x13, RZ ;  /* 0x00000013725e7824 */ /* 0x000fc400078e02ff */
[C---:B------:R-:W-:Y:S02]  /*0470*/  IMAD R81, R114.reuse, 0x54, RZ ;  /* 0x0000005472517824 */ /* 0x040fe400078e02ff */
[C---:B------:R-:W-:Y:S02]  /*0480*/  IMAD R95, R114.reuse, 0x15, RZ ;  /* 0x00000015725f7824 */ /* 0x040fe400078e02ff */
[----:B------:R-:W-:Y:S02]  /*0490*/  IMAD R96, R114, 0x16, RZ ;  /* 0x0000001672607824 */ /* 0x000fe400078e02ff */
[----:B------:R-:W-:Y:S02]  /*04a0*/  @!P1 IMAD.IADD R0, R0, 0x1, -R7 ;  /* 0x0000000100009824 */ /* 0x000fe400078e0a07 */
[----:B------:R-:W-:Y:S01]  /*04b0*/  @!P1 VIADD R2, R2, 0x1 ;  /* 0x0000000102029836 */ /* 0x000fe20000000000 */
[----:B------:R-:W-:Y:S01]  /*04c0*/  ISETP.NE.AND P1, PT, R4, RZ, PT ;  /* 0x000000ff0400720c */ /* 0x000fe20003f25270 */
[----:B------:R-:W-:Y:S01]  /*04d0*/  IMAD R77, R114, 0x5c, RZ ;  /* 0x0000005c724d7824 */ /* 0x000fe200078e02ff */
[----:B------:R-:W-:Y:S01]  /*04e0*/  ISETP.GE.U32.AND P0, PT, R0, R7, PT ;  /* 0x000000070000720c */ /* 0x000fe20003f06070 */
[C---:B------:R-:W-:Y:S01]  /*04f0*/  IMAD R97, R114.reuse, 0x17, RZ ;  /* 0x0000001772617824 */ /* 0x040fe200078e02ff */
[----:B------:R-:W-:Y:S01]  /*0500*/  LOP3.LUT R0, R5, R4, RZ, 0x3c, !PT ;  /* 0x0000000405007212 */ /* 0x000fe200078e3cff */
[----:B------:R-:W-:-:S02]  /*0510*/  IMAD R98, R114, 0x19, RZ ;  /* 0x0000001972627824 */ /* 0x000fc400078e02ff */
[----:B------:R-:W-:Y:S01]  /*0520*/  IMAD R99, R114, 0x1a, RZ ;  /* 0x0000001a72637824 */ /* 0x000fe200078e02ff */
[----:B------:R-:W-:Y:S01]  /*0530*/  ISETP.GE.AND P2, PT, R0, RZ, PT ;  /* 0x000000ff0000720c */ /* 0x000fe20003f46270 */
[----:B------:R-:W-:Y:S02]  /*0540*/  VIADD R0, R122, 0xff ;  /* 0x000000ff7a007836 */ /* 0x000fe40000000000 */
[C---:B------:R-:W-:Y:S02]  /*0550*/  IMAD R100, R114.reuse, 0x1b, RZ ;  /* 0x0000001b72647824 */ /* 0x040fe400078e02ff */
[----:B------:R-:W-:Y:S01]  /*0560*/  IMAD R101, R114, 0x1d, RZ ;  /* 0x0000001d72657824 */ /* 0x000fe200078e02ff */
[----:B------:R-:W-:Y:S01]  /*0570*/  SHF.R.S32.HI R3, RZ, 0x1f, R0 ;  /* 0x0000001fff037819 */ /* 0x000fe20000011400 */
[----:B------:R-:W-:Y:S02]  /*0580*/  @P0 VIADD R2, R2, 0x1 ;  /* 0x0000000102020836 */ /* 0x000fe40000000000 */
[C---:B------:R-:W-:Y:S01]  /*0590*/  IMAD R102, R114.reuse, 0x1e, RZ ;  /* 0x0000001e72667824 */ /* 0x040fe200078e02ff */
[----:B------:R-:W-:Y:S01]  /*05a0*/  LEA.HI R3, R3, R0, RZ, 0x8 ;  /* 0x0000000003037211 */ /* 0x000fe200078f40ff */
[----:B------:R-:W-:-:S02]  /*05b0*/  IMAD R103, R114, 0x1f, RZ ;  /* 0x0000001f72677824 */ /* 0x000fc400078e02ff */
[----:B------:R-:W-:Y:S01]  /*05c0*/  @!P2 IMAD.MOV R2, RZ, RZ, -R2 ;  /* 0x000000ffff02a224 */ /* 0x000fe200078e0a02 */
[----:B------:R-:W-:Y:S01]  /*05d0*/  @!P1 LOP3.LUT R2, RZ, R4, RZ, 0x33, !PT ;  /* 0x00000004ff029212 */ /* 0x000fe200078e33ff */
[----:B------:R-:W-:Y:S02]  /*05e0*/  VIADD R170, R138, 0xffffffc0 ;  /* 0xffffffc08aaa7836 */ /* 0x000fe40000000000 */
[----:B------:R-:W-:Y:S02]  /*05f0*/  IMAD R155, R107, R115, RZ ;  /* 0x000000736b9b7224 */ /* 0x000fe400078e02ff */
[----:B------:R-:W-:Y:S02]  /*0600*/  IMAD.SHL.U32 R8, R2, 0x8, RZ ;  /* 0x0000000802087824 */ /* 0x000fe400078e00ff */
[----:B------:R-:W-:Y:S02]  /*0610*/  IMAD.MOV R2, RZ, RZ, -R2 ;  /* 0x000000ffff027224 */ /* 0x000fe400078e0a02 */
[----:B------:R-:W-:Y:S01]  /*0620*/  IMAD.SHL.U32 R109, R155, 0x4, RZ ;  /* 0x000000049b6d7824 */ /* 0x000fe200078e00ff */
[----:B------:R-:W-:Y:S01]  /*0630*/  LEA.HI.SX32 R3, R3, -R8, 0x18 ;  /* 0x8000000803037211 */ /* 0x000fe200078fc2ff */
[----:B------:R-:W-:-:S03]  /*0640*/  IMAD R11, R4, R2, R5 ;  /* 0x00000002040b7224 */ /* 0x000fc600078e0205 */
[----:B------:R-:W-:Y:S02]  /*0650*/  VIMNMX R10, R3, 0x8, PT ;  /* 0x00000008030a7848 */ /* 0x000fe40003fe0100 */
[----:B------:R-:W-:Y:S02]  /*0660*/  IABS R9, R11 ;  /* 0x0000000b00097213 */ /* 0x000fe40000000000 */
[-C--:B------:R-:W-:Y:S02]  /*0670*/  IABS R7, R10.reuse ;  /* 0x0000000a00077213 */ /* 0x080fe40000000000 */
[----:B------:R-:W-:Y:S02]  /*0680*/  IABS R4, R10 ;  /* 0x0000000a00047213 */ /* 0x000fe40000000000 */
[----:B------:R-:W1:Y:S08]  /*0690*/  I2F.RP R0, R7 ;  /* 0x0000000700007306 */ /* 0x000e700000209400 */
[----:B-1----:R-:W1:Y:S02]  /*06a0*/  MUFU.RCP R0, R0 ;  /* 0x0000000000007308 */ /* 0x002e640000001000 */
[----:B-1----:R-:W-:-:S02]  /*06b0*/  VIADD R3, R0, 0xffffffe ;  /* 0x0ffffffe00037836 */ /* 0x002fc40000000000 */
[----:B------:R-:W-:-:S04]  /*06c0*/  IMAD.MOV R0, RZ, RZ, -R4 ;  /* 0x000000ffff007224 */ /* 0x000fc800078e0a04 */
[----:B------:R-:W1:Y:S02]  /*06d0*/  F2I.FTZ.U32.TRUNC.NTZ R3, R3 ;  /* 0x0000000300037305 */ /* 0x000e64000021f000 */
[----:B-1----:R-:W-:-:S04]  /*06e0*/  IMAD.MOV R6, RZ, RZ, -R3 ;  /* 0x000000ffff067224 */ /* 0x002fc800078e0a03 */
[----:B------:R-:W-:Y:S02]  /*06f0*/  IMAD.MOV.U32 R2, RZ, RZ, R6 ;  /* 0x000000ffff027224 */ /* 0x000fe400078e0006 */
[----:B------:R-:W1:Y:S02]  /*0700*/  I2F.RP R6, R24 ;  /* 0x0000001800067306 */ /* 0x000e640000209400 */
[----:B------:R-:W-:Y:S02]  /*0710*/  IMAD R5, R2, R7, RZ ;  /* 0x0000000702057224 */ /* 0x000fe400078e02ff */
[----:B------:R-:W-:-:S04]  /*0720*/  IMAD.MOV.U32 R2, RZ, RZ, RZ ;  /* 0x000000ffff027224 */ /* 0x000fc800078e00ff */
[----:B------:R-:W-:Y:S02]  /*0730*/  IMAD.HI.U32 R2, R3, R5, R2 ;  /* 0x0000000503027227 */ /* 0x000fe400078e0002 */
[----:B------:R-:W2:Y:S04]  /*0740*/  I2F.RP R3, R19 ;  /* 0x0000001300037306 */ /* 0x000ea80000209400 */
[----:B------:R-:W-:-:S04]  /*0750*/  IMAD.HI.U32 R2, R2, R9, RZ ;  /* 0x0000000902027227 */ /* 0x000fc800078e00ff */
[----:B------:R-:W-:Y:S01]  /*0760*/  IMAD R0, R2, R0, R9 ;  /* 0x0000000002007224 */ /* 0x000fe200078e0209 */
[----:B-1----:R-:W1:Y:S04]  /*0770*/  MUFU.RCP R6, R6 ;  /* 0x0000000600067308 */ /* 0x002e680000001000 */
[----:B------:R-:W-:-:S04]  /*0780*/  ISETP.GT.U32.AND P1, PT, R7, R0, PT ;  /* 0x000000000700720c */ /* 0x000fc80003f24070 */
[----:B--2---:R-:W2:Y:S09]  /*0790*/  MUFU.RCP R3, R3 ;  /* 0x0000000300037308 */ /* 0x004eb20000001000 */
[----:B------:R-:W-:Y:S02]  /*07a0*/  @!P1 IMAD.IADD R0, R0, 0x1, -R7 ;  /* 0x0000000100009824 */ /* 0x000fe400078e0a07 */
[----:B------:R-:W-:Y:S01]  /*07b0*/  @!P1 VIADD R2, R2, 0x1 ;  /* 0x0000000102029836 */ /* 0x000fe20000000000 */
[----:B------:R-:W-:-:S02]  /*07c0*/  ISETP.NE.AND P1, PT, R10, RZ, PT ;  /* 0x000000ff0a00720c */ /* 0x000fc40003f25270 */
[----:B------:R-:W-:Y:S01]  /*07d0*/  ISETP.GE.U32.AND P0, PT, R0, R7, PT ;  /* 0x000000070000720c */ /* 0x000fe20003f06070 */
[----:B-1----:R-:W-:Y:S01]  /*07e0*/  VIADD R7, R6, 0xffffffe ;  /* 0x0ffffffe06077836 */ /* 0x002fe20000000000 */
[----:B------:R-:W-:Y:S01]  /*07f0*/  LOP3.LUT R0, R11, R10, RZ, 0x3c, !PT ;  /* 0x0000000a0b007212 */ /* 0x000fe200078e3cff */
[----:B--2---:R-:W-:-:S03]  /*0800*/  VIADD R4, R3, 0xffffffe ;  /* 0x0ffffffe03047836 */ /* 0x004fc60000000000 */
[----:B------:R-:W-:Y:S01]  /*0810*/  ISETP.GE.AND P2, PT, R0, RZ, PT ;  /* 0x000000ff0000720c */ /* 0x000fe20003f46270 */
[----:B------:R-:W1:Y:S01]  /*0820*/  F2I.FTZ.U32.TRUNC.NTZ R5, R4 ;  /* 0x0000000400057305 */ /* 0x000e62000021f000 */
[----:B------:R-:W-:-:S05]  /*0830*/  LOP3.LUT R0, R161, 0x7f, RZ, 0xc0, !PT ;  /* 0x0000007fa1007812 */ /* 0x000fca00078ec0ff */
[----:B------:R-:W-:Y:S02]  /*0840*/  @P0 VIADD R2, R2, 0x1 ;  /* 0x0000000102020836 */ /* 0x000fe40000000000 */
[----:B------:R-:W-:Y:S01]  /*0850*/  IMAD.SHL.U32 R6, R0, 0x4, RZ ;  /* 0x0000000400067824 */ /* 0x000fe200078e00ff */
[----:B------:R-:W2:Y:S01]  /*0860*/  F2I.FTZ.U32.TRUNC.NTZ R7, R7 ;  /* 0x0000000700077305 */ /* 0x000ea2000021f000 */
[----:B------:R-:W-:Y:S01]  /*0870*/  IMAD.MOV.U32 R12, RZ, RZ, R2 ;  /* 0x000000ffff0c7224 */ /* 0x000fe200078e0002 */
[----:B------:R-:W-:-:S03]  /*0880*/  LOP3.LUT R2, R161, 0x60, RZ, 0xc0, !PT ;  /* 0x00000060a1027812 */ /* 0x000fc600078ec0ff */
[----:B------:R-:W-:Y:S01]  /*0890*/  @!P2 IMAD.MOV R12, RZ, RZ, -R12 ;  /* 0x000000ffff0ca224 */ /* 0x000fe200078e0a0c */
[----:B------:R-:W-:Y:S01]  /*08a0*/  @!P1 LOP3.LUT R12, RZ, R10, RZ, 0x33, !PT ;  /* 0x0000000aff0c9212 */ /* 0x000fe200078e33ff */
[----:B-1----:R-:W-:Y:S01]  /*08b0*/  IMAD.MOV R4, RZ, RZ, -R5 ;  /* 0x000000ffff047224 */ /* 0x002fe200078e0a05 */
[----:B------:R-:W-:-:S03]  /*08c0*/  SHF.R.U32.HI R9, RZ, 0x1, R2 ;  /* 0x00000001ff097819 */ /* 0x000fc60000011602 */
[----:B------:R-:W-:-:S04]  /*08d0*/  IMAD.MOV R3, RZ, RZ, -R12 ;  /* 0x000000ffff037224 */ /* 0x000fc800078e0a0c */
[----:B------:R-:W-:Y:S02]  /*08e0*/  IMAD R3, R10, R3, R11 ;  /* 0x000000030a037224 */ /* 0x000fe400078e020b */
[----:B--2---:R-:W-:Y:S02]  /*08f0*/  IMAD.MOV R11, RZ, RZ, -R7 ;  /* 0x000000ffff0b7224 */ /* 0x004fe400078e0a07 */
[----:B------:R-:W-:Y:S01]  /*0900*/  IMAD.IADD R8, R8, 0x1, R3 ;  /* 0x0000000108087824 */ /* 0x000fe200078e0203 */
[----:B------:R-:W-:Y:S01]  /*0910*/  LOP3.LUT R3, R6, R9, RZ, 0x3c, !PT ;  /* 0x0000000906037212 */ /* 0x000fe200078e3cff */
[----:B------:R-:W-:Y:S01]  /*0920*/  IMAD R9, R4, R19, RZ ;  /* 0x0000001304097224 */ /* 0x000fe200078e02ff */
[----:B------:R-:W-:Y:S01]  /*0930*/  SHF.R.U32.HI R6, RZ, 0x5, R161 ;  /* 0x00000005ff067819 */ /* 0x000fe200000116a1 */
[----:B------:R-:W-:Y:S01]  /*0940*/  IMAD.MOV.U32 R4, RZ, RZ, RZ ;  /* 0x000000ffff047224 */ /* 0x000fe200078e00ff */
[----:B------:R-:W-:Y:S01]  /*0950*/  R2UR UR4, R8 ;  /* 0x00000000080472ca */ /* 0x000fe200000e0000 */
[----:B------:R-:W-:Y:S01]  /*0960*/  IMAD R11, R11, R24, RZ ;  /* 0x000000180b0b7224 */ /* 0x000fe200078e02ff */
[----:B------:R-:W-:Y:S01]  /*0970*/  LOP3.LUT R110, R3, 0x40, RZ, 0x3c, !PT ;  /* 0x00000040036e7812 */ /* 0x000fe200078e3cff */
[----:B------:R-:W-:Y:S01]  /*0980*/  IMAD.HI.U32 R8, R5, R9, R4 ;  /* 0x0000000905087227 */ /* 0x000fe200078e0004 */
[----:B------:R-:W-:-:S03]  /*0990*/  SGXT.U32 R5, R6, 0x2 ;  /* 0x000000020605781a */ /* 0x000fc60000000000 */
[----:B------:R-:W-:Y:S02]  /*09a0*/  IMAD.SHL.U32 R4, R12, 0x40, RZ ;  /* 0x000000400c047824 */ /* 0x000fe400078e00ff */
[----:B------:R-:W-:Y:S02]  /*09b0*/  IMAD.MOV.U32 R6, RZ, RZ, RZ ;  /* 0x000000ffff067224 */ /* 0x000fe400078e00ff */
[----:B------:R-:W-:Y:S01]  /*09c0*/  VIADD R175, R3, UR8 ;  /* 0x0000000803af7c36 */ /* 0x000fe20008000000 */
[----:B------:R-:W-:Y:S01]  /*09d0*/  LEA.HI R10, R161, R4, RZ, 0x1b ;  /* 0x00000004a10a7211 */ /* 0x000fe200078fd8ff */
[----:B------:R-:W-:Y:S01]  /*09e0*/  ULEA UR4, UR4, UR5, 0x8 ;  /* 0x0000000504047291 */ /* 0x000fe2000f8e403f */
[----:B------:R-:W-:Y:S01]  /*09f0*/  LOP3.LUT R9, R4, R5, RZ, 0xfc, !PT ;  /* 0x0000000504097212 */ /* 0x000fe200078efcff */
[----:B------:R-:W-:-:S03]  /*0a00*/  IMAD.HI.U32 R7, R7, R11, R6 ;  /* 0x0000000b07077227 */ /* 0x000fc600078e0006 */
[----:B------:R-:W-:Y:S01]  /*0a10*/  IABS R15, R9 ;  /* 0x00000009000f7213 */ /* 0x000fe20000000000 */
[C---:B------:R-:W-:Y:S01]  /*0a20*/  VIADD R5, R10.reuse, 0x1c ;  /* 0x0000001c0a057836 */ /* 0x040fe20000000000 */
[C---:B------:R-:W-:Y:S01]  /*0a30*/  LOP3.LUT R6, R9.reuse, 0x4, RZ, 0xfc, !PT ;  /* 0x0000000409067812 */ /* 0x040fe200078efcff */
[----:B------:R-:W-:Y:S01]  /*0a40*/  VIADD R30, R10, 0x3c ;  /* 0x0000003c0a1e7836 */ /* 0x000fe20000000000 */
[----:B------:R-:W-:Y:S02]  /*0a50*/  LOP3.LUT R25, R9, 0x8, RZ, 0xfc, !PT ;  /* 0x0000000809197812 */ /* 0x000fe400078efcff */
[----:B------:R-:W-:Y:S02]  /*0a60*/  ISETP.GE.AND P0, PT, R5, RZ, PT ;  /* 0x000000ff0500720c */ /* 0x000fe40003f06270 */
[----:B------:R-:W-:Y:S01]  /*0a70*/  IABS R17, R5 ;  /* 0x0000000500117213 */ /* 0x000fe20000000000 */
[----:B------:R-:W-:Y:S01]  /*0a80*/  VIADD R5, R0, UR4 ;  /* 0x0000000400057c36 */ /* 0x000fe20008000000 */
[----:B------:R-:W-:Y:S01]  /*0a90*/  ISETP.GE.AND P4, PT, R6, RZ, PT ;  /* 0x000000ff0600720c */ /* 0x000fe20003f86270 */
[----:B------:R-:W-:Y:S01]  /*0aa0*/  ULDC.64 UR4, c[0x0][0x210] ;  /* 0x0000840000047ab9 */ /* 0x000fe20000000a00 */
[----:B------:R-:W-:Y:S01]  /*0ab0*/  IABS R18, R6 ;  /* 0x0000000600127213 */ /* 0x000fe20000000000 */
[----:B------:R-:W-:Y:S01]  /*0ac0*/  IMAD.HI.U32 R6, R7, R15, RZ ;  /* 0x0000000f07067227 */ /* 0x000fe200078e00ff */
[----:B------:R-:W-:-:S02]  /*0ad0*/  IABS R14, R5 ;  /* 0x00000005000e7213 */ /* 0x000fc40000000000 */
[----:B------:R-:W-:Y:S01]  /*0ae0*/  IABS R20, R25 ;  /* 0x0000001900147213 */ /* 0x000fe20000000000 */
[----:B------:R-:W-:Y:S01]  /*0af0*/  IMAD.HI.U32 R13, R7, R17, RZ ;  /* 0x00000011070d7227 */ /* 0x000fe200078e00ff */
[C---:B------:R-:W-:Y:S02]  /*0b00*/  LOP3.LUT R27, R9.reuse, 0x10, RZ, 0xfc, !PT ;  /* 0x00000010091b7812 */ /* 0x040fe400078efcff */
[C---:B------:R-:W-:Y:S01]  /*0b10*/  LOP3.LUT R28, R9.reuse, 0x14, RZ, 0xfc, !PT ;  /* 0x00000014091c7812 */ /* 0x040fe200078efcff */
[----:B------:R-:W-:Y:S01]  /*0b20*/  IMAD.HI.U32 R8, R8, R14, RZ ;  /* 0x0000000e08087227 */ /* 0x000fe200078e00ff */
[C---:B------:R-:W-:Y:S02]  /*0b30*/  LOP3.LUT R26, R9.reuse, 0xc, RZ, 0xfc, !PT ;  /* 0x0000000c091a7812 */ /* 0x040fe400078efcff */
[----:B------:R-:W-:Y:S01]  /*0b40*/  IABS R22, R28 ;  /* 0x0000001c00167213 */ /* 0x000fe20000000000 */
[----:B------:R-:W-:Y:S01]  /*0b50*/  IMAD.MOV R16, RZ, RZ, -R6 ;  /* 0x000000ffff107224 */ /* 0x000fe200078e0a06 */
[C---:B------:R-:W-:Y:S01]  /*0b60*/  LOP3.LUT R32, R9.reuse, 0x20, RZ, 0xfc, !PT ;  /* 0x0000002009207812 */ /* 0x040fe200078efcff */
[----:B------:R-:W-:Y:S01]  /*0b70*/  IMAD.MOV R6, RZ, RZ, -R8 ;  /* 0x000000ffff067224 */ /* 0x000fe200078e0a08 */
[C---:B------:R-:W-:Y:S01]  /*0b80*/  LOP3.LUT R31, R9.reuse, 0x18, RZ, 0xfc, !PT ;  /* 0x00000018091f7812 */ /* 0x040fe200078efcff */
[----:B------:R-:W-:Y:S01]  /*0b90*/  IMAD.MOV R21, RZ, RZ, -R13 ;  /* 0x000000ffff157224 */ /* 0x000fe200078e0a0d */
[C---:B------:R-:W-:Y:S01]  /*0ba0*/  LOP3.LUT R33, R9.reuse, 0x24, RZ, 0xfc, !PT ;  /* 0x0000002409217812 */ /* 0x040fe200078efcff */
[C---:B------:R-:W-:Y:S01]  /*0bb0*/  IMAD R8, R24.reuse, R16, R15 ;  /* 0x0000001018087224 */ /* 0x040fe200078e020f */
[----:B------:R-:W-:Y:S01]  /*0bc0*/  IABS R23, R31 ;  /* 0x0000001f00177213 */ /* 0x000fe20000000000 */
[C---:B------:R-:W-:Y:S01]  /*0bd0*/  IMAD R17, R24.reuse, R21, R17 ;  /* 0x0000001518117224 */ /* 0x040fe200078e0211 */
[----:B------:R-:W-:Y:S01]  /*0be0*/  LOP3.LUT R34, R9, 0x28, RZ, 0xfc, !PT ;  /* 0x0000002809227812 */ /* 0x000fe200078efcff */
[----:B------:R-:W-:Y:S01]  /*0bf0*/  IMAD.HI.U32 R12, R7, R20, RZ ;  /* 0x00000014070c7227 */ /* 0x000fe200078e00ff */
[----:B------:R-:W-:-:S02]  /*0c00*/  ISETP.GT.U32.AND P3, PT, R24, R8, PT ;  /* 0x000000081800720c */ /* 0x000fc40003f64070 */
[C---:B------:R-:W-:Y:S01]  /*0c10*/  ISETP.GT.U32.AND P5, PT, R24.reuse, R17, PT ;  /* 0x000000111800720c */ /* 0x040fe20003fa4070 */
[----:B------:R-:W-:Y:S01]  /*0c20*/  IMAD.HI.U32 R11, R7, R18, RZ ;  /* 0x00000012070b7227 */ /* 0x000fe200078e00ff */
[C---:B------:R-:W-:Y:S02]  /*0c30*/  LOP3.LUT R35, R9.reuse, 0x2c, RZ, 0xfc, !PT ;  /* 0x0000002c09237812 */ /* 0x040fe400078efcff */
[C---:B------:R-:W-:Y:S01]  /*0c40*/  LOP3.LUT R36, R9.reuse, 0x30, RZ, 0xfc, !PT ;  /* 0x0000003009247812 */ /* 0x040fe200078efcff */
[----:B------:R-:W-:Y:S01]  /*0c50*/  IMAD.MOV R13, RZ, RZ, -R12 ;  /* 0x000000ffff0d7224 */ /* 0x000fe200078e0a0c */
[C---:B------:R-:W-:Y:S01]  /*0c60*/  LOP3.LUT R37, R9.reuse, 0x34, RZ, 0xfc, !PT ;  /* 0x0000003409257812 */ /* 0x040fe200078efcff */
[----:B------:R-:W-:Y:S01]  /*0c70*/  IMAD.MOV R11, RZ, RZ, -R11 ;  /* 0x000000ffff0b7224 */ /* 0x000fe200078e0a0b */
[----:B------:R-:W-:Y:S01]  /*0c80*/  LOP3.LUT R29, R9, 0x38, RZ, 0xfc, !PT ;  /* 0x00000038091d7812 */ /* 0x000fe200078efcff */
[----:B------:R-:W-:Y:S01]  /*0c90*/  IMAD R12, R24, R13, R20 ;  /* 0x0000000d180c7224 */ /* 0x000fe200078e0214 */
[----:B------:R-:W-:Y:S01]  /*0ca0*/  IABS R20, R27 ;  /* 0x0000001b00147213 */ /* 0x000fe20000000000 */
[----:B------:R-:W-:-:S02]  /*0cb0*/  @!P3 IMAD.IADD R8, R8, 0x1, -R24 ;  /* 0x000000010808b824 */ /* 0x000fc400078e0a18 */
[C---:B------:R-:W-:Y:S01]  /*0cc0*/  IMAD R11, R24.reuse, R11, R18 ;  /* 0x0000000b180b7224 */ /* 0x040fe200078e0212 */
[----:B------:R-:W-:Y:S01]  /*0cd0*/  IABS R18, R26 ;  /* 0x0000001a00127213 */ /* 0x000fe20000000000 */
[----:B------:R-:W-:Y:S01]  /*0ce0*/  @!P5 IMAD.IADD R17, R17, 0x1, -R24 ;  /* 0x000000011111d824 */ /* 0x000fe200078e0a18 */
[C---:B------:R-:W-:Y:S01]  /*0cf0*/  ISETP.GT.U32.AND P5, PT, R24.reuse, R8, PT ;  /* 0x000000081800720c */ /* 0x040fe20003fa4070 */
[----:B------:R-:W-:Y:S01]  /*0d00*/  IMAD R6, R19, R6, R14 ;  /* 0x0000000613067224 */ /* 0x000fe200078e020e */
[C---:B------:R-:W-:Y:S01]  /*0d10*/  ISETP.GT.U32.AND P6, PT, R24.reuse, R11, PT ;  /* 0x0000000b1800720c */ /* 0x040fe20003fc4070 */
[----:B------:R-:W-:Y:S01]  /*0d20*/  IMAD.HI.U32 R14, R7, R20, RZ ;  /* 0x00000014070e7227 */ /* 0x000fe200078e00ff */
[----:B------:R-:W-:Y:S02]  /*0d30*/  ISETP.GT.U32.AND P3, PT, R24, R12, PT ;  /* 0x0000000c1800720c */ /* 0x000fe40003f64070 */
[----:B------:R-:W-:Y:S01]  /*0d40*/  ISETP.GT.U32.AND P1, PT, R19, R6, PT ;  /* 0x000000061300720c */ /* 0x000fe20003f24070 */
[----:B------:R-:W-:-:S04]  /*0d50*/  IMAD.HI.U32 R15, R7, R22, RZ ;  /* 0x00000016070f7227 */ /* 0x000fc800078e00ff */
[----:B------:R-:W-:Y:S02]  /*0d60*/  IMAD.MOV R21, RZ, RZ, -R14 ;  /* 0x000000ffff157224 */ /* 0x000fe400078e0a0e */
[----:B------:R-:W-:Y:S02]  /*0d70*/  IMAD.MOV R15, RZ, RZ, -R15 ;  /* 0x000000ffff0f7224 */ /* 0x000fe400078e0a0f */
[C---:B------:R-:W-:Y:S01]  /*0d80*/  IMAD R14, R24.reuse, R21, R20 ;  /* 0x00000015180e7224 */ /* 0x040fe200078e0214 */
[----:B------:R-:W-:Y:S01]  /*0d90*/  IABS R21, R32 ;  /* 0x0000002000157213 */ /* 0x000fe20000000000 */
[----:B------:R-:W-:Y:S01]  /*0da0*/  IMAD R15, R24, R15, R22 ;  /* 0x0000000f180f7224 */ /* 0x000fe200078e0216 */
[----:B------:R-:W-:Y:S01]  /*0db0*/  IABS R22, R33 ;  /* 0x0000002100167213 */ /* 0x000fe20000000000 */
[--C-:B------:R-:W-:Y:S01]  /*0dc0*/  @!P5 IMAD.IADD R8, R8, 0x1, -R24.reuse ;  /* 0x000000010808d824 */ /* 0x100fe200078e0a18 */
[C---:B------:R-:W-:Y:S01]  /*0dd0*/  ISETP.GT.U32.AND P5, PT, R24.reuse, R14, PT ;  /* 0x0000000e1800720c */ /* 0x040fe20003fa4070 */
[----:B------:R-:W-:Y:S01]  /*0de0*/  @!P6 IMAD.IADD R11, R11, 0x1, -R24 ;  /* 0x000000010b0be824 */ /* 0x000fe200078e0a18 */
[----:B------:R-:W-:Y:S01]  /*0df0*/  ISETP.GT.U32.AND P6, PT, R24, R15, PT ;  /* 0x0000000f1800720c */ /* 0x000fe20003fc4070 */
[----:B------:R-:W-:-:S04]  /*0e00*/  IMAD.HI.U32 R13, R7, R18, RZ ;  /* 0x00000012070d7227 */ /* 0x000fc800078e00ff */
[----:B------:R-:W-:Y:S01]  /*0e10*/  @!P1 IMAD.IADD R6, R6, 0x1, -R19 ;  /* 0x0000000106069824 */ /* 0x000fe200078e0a13 */
[----:B------:R-:W-:Y:S01]  /*0e20*/  ISETP.GT.U32.AND P1, PT, R24, R17, PT ;  /* 0x000000111800720c */ /* 0x000fe20003f24070 */
[----:B------:R-:W-:Y:S02]  /*0e30*/  IMAD.MOV R13, RZ, RZ, -R13 ;  /* 0x000000ffff0d7224 */ /* 0x000fe400078e0a0d */
[----:B------:R-:W-:Y:S01]  /*0e40*/  IMAD.HI.U32 R16, R7, R23, RZ ;  /* 0x0000001707107227 */ /* 0x000fe200078e00ff */
[----:B------:R-:W-:-:S03]  /*0e50*/  ISETP.GT.U32.AND P2, PT, R19, R6, PT ;  /* 0x000000061300720c */ /* 0x000fc60003f44070 */
[--C-:B------:R-:W-:Y:S02]  /*0e60*/  @!P5 IMAD.IADD R14, R14, 0x1, -R24.reuse ;  /* 0x000000010e0ed824 */ /* 0x100fe400078e0a18 */
[----:B------:R-:W-:Y:S02]  /*0e70*/  @!P6 IMAD.IADD R15, R15, 0x1, -R24 ;  /* 0x000000010f0fe824 */ /* 0x000fe400078e0a18 */
[C---:B------:R-:W-:Y:S01]  /*0e80*/  IMAD R13, R24.reuse, R13, R18 ;  /* 0x0000000d180d7224 */ /* 0x040fe200078e0212 */
[----:B------:R-:W-:Y:S01]  /*0e90*/  ISETP.GT.U32.AND P6, PT, R24, R14, PT ;  /* 0x0000000e1800720c */ /* 0x000fe20003fc4070 */
[----:B------:R-:W-:-:S04]  /*0ea0*/  IMAD.HI.U32 R18, R7, R21, RZ ;  /* 0x0000001507127227 */ /* 0x000fc800078e00ff */
[----:B------:R-:W-:Y:S02]  /*0eb0*/  IMAD.MOV R18, RZ, RZ, -R18 ;  /* 0x000000ffff127224 */ /* 0x000fe400078e0a12 */
[--C-:B------:R-:W-:Y:S01]  /*0ec0*/  @!P1 IMAD.IADD R17, R17, 0x1, -R24.reuse ;  /* 0x0000000111119824 */ /* 0x100fe200078e0a18 */
[C---:B------:R-:W-:Y:S01]  /*0ed0*/  ISETP.GT.U32.AND P1, PT, R24.reuse, R13, PT ;  /* 0x0000000d1800720c */ /* 0x040fe20003f24070 */
[----:B------:R-:W-:Y:S02]  /*0ee0*/  IMAD R18, R24, R18, R21 ;  /* 0x0000001218127224 */ /* 0x000fe400078e0215 */
[----:B------:R-:W-:Y:S01]  /*0ef0*/  @!P2 IMAD.IADD R6, R6, 0x1, -R19 ;  /* 0x000000010606a824 */ /* 0x000fe200078e0a13 */
[----:B------:R-:W-:Y:S01]  /*0f00*/  ISETP.GE.AND P2, PT, R9, RZ, PT ;  /* 0x000000ff0900720c */ /* 0x000fe20003f46270 */
[----:B------:R-:W-:Y:S01]  /*0f10*/  @!P6 IMAD.IADD R14, R14, 0x1, -R24 ;  /* 0x000000010e0ee824 */ /* 0x000fe200078e0a18 */
[----:B------:R-:W-:Y:S01]  /*0f20*/  ISETP.GT.U32.AND P6, PT, R24, R18, PT ;  /* 0x000000121800720c */ /* 0x000fe20003fc4070 */
[----:B------:R-:W-:-:S04]  /*0f30*/  IMAD.HI.U32 R19, R7, R22, RZ ;  /* 0x0000001607137227 */ /* 0x000fc800078e00ff */
[----:B------:R-:W-:Y:S02]  /*0f40*/  IMAD.MOV R16, RZ, RZ, -R16 ;  /* 0x000000ffff107224 */ /* 0x000fe400078e0a10 */
[--C-:B------:R-:W-:Y:S01]  /*0f50*/  @!P3 IMAD.IADD R12, R12, 0x1, -R24.reuse ;  /* 0x000000010c0cb824 */ /* 0x100fe200078e0a18 */
[C---:B------:R-:W-:Y:S01]  /*0f60*/  ISETP.GT.U32.AND P3, PT, R24.reuse, R11, PT ;  /* 0x0000000b1800720c */ /* 0x040fe20003f64070 */
[----:B------:R-:W-:Y:S02]  /*0f70*/  IMAD.MOV R19, RZ, RZ, -R19 ;  /* 0x000000ffff137224 */ /* 0x000fe400078e0a13 */
[C---:B------:R-:W-:Y:S01]  /*0f80*/  IMAD R16, R24.reuse, R16, R23 ;  /* 0x0000001018107224 */ /* 0x040fe200078e0217 */
[----:B------:R-:W-:Y:S01]  /*0f90*/  IABS R23, R34 ;  /* 0x0000002200177213 */ /* 0x000fe20000000000 */
[----:B------:R-:W-:Y:S01]  /*0fa0*/  @!P1 IMAD.IADD R13, R13, 0x1, -R24 ;  /* 0x000000010d0d9824 */ /* 0x000fe200078e0a18 */
[C---:B------:R-:W-:Y:S01]  /*0fb0*/  ISETP.GT.U32.AND P1, PT, R24.reuse, R12, PT ;  /* 0x0000000c1800720c */ /* 0x040fe20003f24070 */
[----:B------:R-:W-:-:S02]  /*0fc0*/  IMAD R19, R24, R19, R22 ;  /* 0x0000001318137224 */ /* 0x000fc400078e0216 */
[----:B------:R-:W-:Y:S01]  /*0fd0*/  @!P6 IMAD.IADD R18, R18, 0x1, -R24 ;  /* 0x000000011212e824 */ /* 0x000fe200078e0a18 */
[C---:B------:R-:W-:Y:S01]  /*0fe0*/  ISETP.GT.U32.AND P5, PT, R24.reuse, R13, PT ;  /* 0x0000000d1800720c */ /* 0x040fe20003fa4070 */
[----:B------:R-:W-:Y:S01]  /*0ff0*/  IMAD.HI.U32 R20, R7, R23, RZ ;  /* 0x0000001707147227 */ /* 0x000fe200078e00ff */
[----:B------:R-:W-:-:S03]  /*1000*/  ISETP.GT.U32.AND P6, PT, R24, R19, PT ;  /* 0x000000131800720c */ /* 0x000fc60003fc4070 */
[----:B------:R-:W-:Y:S01]  /*1010*/  @!P2 IMAD.MOV R8, RZ, RZ, -R8 ;  /* 0x000000ffff08a224 */ /* 0x000fe200078e0a08 */
[C---:B------:R-:W-:Y:S01]  /*1020*/  ISETP.GT.U32.AND P2, PT, R24.reuse, R15, PT ;  /* 0x0000000f1800720c */ /* 0x040fe20003f44070 */
[----:B------:R-:W-:Y:S01]  /*1030*/  @!P3 IMAD.IADD R11, R11, 0x1, -R24 ;  /* 0x000000010b0bb824 */ /* 0x000fe200078e0a18 */
[----:B------:R-:W-:Y:S01]  /*1040*/  ISETP.GT.U32.AND P3, PT, R24, R16, PT ;  /* 0x000000101800720c */ /* 0x000fe20003f64070 */
[----:B------:R-:W-:Y:S02]  /*1050*/  IMAD.MOV R20, RZ, RZ, -R20 ;  /* 0x000000ffff147224 */ /* 0x000fe400078e0a14 */
[--C-:B------:R-:W-:Y:S01]  /*1060*/  @!P1 IMAD.IADD R12, R12, 0x1, -R24.reuse ;  /* 0x000000010c0c9824 */ /* 0x100fe200078e0a18 */
[----:B------:R-:W-:Y:S01]  /*1070*/  ISETP.GE.AND P1, PT, R25, RZ, PT ;  /* 0x000000ff1900720c */ /* 0x000fe20003f26270 */
[----:B------:R-:W-:Y:S01]  /*1080*/  IMAD R20, R24, R20, R23 ;  /* 0x0000001418147224 */ /* 0x000fe200078e0217 */
[----:B------:R-:W-:Y:S01]  /*1090*/  IABS R23, R35 ;  /* 0x0000002300177213 */ /* 0x000fe20000000000 */
[--C-:B------:R-:W-:Y:S01]  /*10a0*/  @!P5 IMAD.IADD R13, R13, 0x1, -R24.reuse ;  /* 0x000000010d0dd824 */ /* 0x100fe200078e0a18 */
[----:B------:R-:W-:Y:S01]  /*10b0*/  ISETP.GE.AND P5, PT, R26, RZ, PT ;  /* 0x000000ff1a00720c */ /* 0x000fe20003fa6270 */
[----:B------:R-:W-:Y:S01]  /*10c0*/  @!P6 IMAD.IADD R19, R19, 0x1, -R24 ;  /* 0x000000011313e824 */ /* 0x000fe200078e0a18 */
[----:B------:R-:W-:Y:S01]  /*10d0*/  ISETP.GT.U32.AND P6, PT, R24, R20, PT ;  /* 0x000000141800720c */ /* 0x000fe20003fc4070 */
[----:B------:R-:W-:Y:S01]  /*10e0*/  IMAD.HI.U32 R9, R7, R23, RZ ;  /* 0x0000001707097227 */ /* 0x000fe200078e00ff */
[----:B------:R-:W-:-:S02]  /*10f0*/  IABS R25, R36 ;  /* 0x0000002400197213 */ /* 0x000fc40000000000 */
[----:B------:R-:W-:Y:S01]  /*1100*/  IABS R26, R37 ;  /* 0x00000025001a7213 */ /* 0x000fe20000000000 */
[--C-:B------:R-:W-:Y:S01]  /*1110*/  @!P2 IMAD.IADD R15, R15, 0x1, -R24.reuse ;  /* 0x000000010f0fa824 */ /* 0x100fe200078e0a18 */
[----:B------:R-:W-:Y:S01]  /*1120*/  ISETP.GE.AND P2, PT, R27, RZ, PT ;  /* 0x000000ff1b00720c */ /* 0x000fe20003f46270 */
[----:B------:R-:W-:Y:S01]  /*1130*/  @!P3 IMAD.IADD R16, R16, 0x1, -R24 ;  /* 0x000000011010b824 */ /* 0x000fe200078e0a18 */
[----:B------:R-:W-:Y:S01]  /*1140*/  IABS R27, R29 ;  /* 0x0000001d001b7213 */ /* 0x000fe20000000000 */
[----:B------:R-:W-:Y:S01]  /*1150*/  IMAD.MOV R9, RZ, RZ, -R9 ;  /* 0x000000ffff097224 */ /* 0x000fe200078e0a09 */
[----:B------:R-:W-:Y:S01]  /*1160*/  ISETP.GE.AND P3, PT, R28, RZ, PT ;  /* 0x000000ff1c00720c */ /* 0x000fe20003f66270 */
[----:B------:R-:W-:Y:S01]  /*1170*/  @!P0 IMAD.MOV R17, RZ, RZ, -R17 ;  /* 0x000000ffff118224 */ /* 0x000fe200078e0a11 */
[----:B------:R-:W-:Y:S01]  /*1180*/  IABS R28, R30 ;  /* 0x0000001e001c7213 */ /* 0x000fe20000000000 */
[C---:B------:R-:W-:Y:S01]  /*1190*/  IMAD R9, R24.reuse, R9, R23 ;  /* 0x0000000918097224 */ /* 0x040fe200078e0217 */
[----:B------:R-:W-:Y:S01]  /*11a0*/  ISETP.GT.U32.AND P0, PT, R24, R16, PT ;  /* 0x000000101800720c */ /* 0x000fe20003f04070 */
[----:B------:R-:W-:-:S04]  /*11b0*/  IMAD.HI.U32 R10, R7, R25, RZ ;  /* 0x00000019070a7227 */ /* 0x000fc800078e00ff */
[----:B------:R-:W-:-:S04]  /*11c0*/  IMAD.HI.U32 R21, R7, R26, RZ ;  /* 0x0000001a07157227 */ /* 0x000fc800078e00ff */
[----:B------:R-:W-:-:S04]  /*11d0*/  IMAD.HI.U32 R22, R7, R27, RZ ;  /* 0x0000001b07167227 */ /* 0x000fc800078e00ff */
[----:B------:R-:W-:Y:S01]  /*11e0*/  @!P6 IMAD.IADD R20, R20, 0x1, -R24 ;  /* 0x000000011414e824 */ /* 0x000fe200078e0a18 */
[C---:B------:R-:W-:Y:S01]  /*11f0*/  ISETP.GT.U32.AND P6, PT, R24.reuse, R19, PT ;  /* 0x000000131800720c */ /* 0x040fe20003fc4070 */
[----:B------:R-:W-:Y:S01]  /*1200*/  @!P4 IMAD.MOV R11, RZ, RZ, -R11 ;  /* 0x000000ffff0bc224 */ /* 0x000fe200078e0a0b */
[C---:B------:R-:W-:Y:S01]  /*1210*/  ISETP.GT.U32.AND P4, PT, R24.reuse, R18, PT ;  /* 0x000000121800720c */ /* 0x040fe20003f84070 */
[----:B------:R-:W-:Y:S01]  /*1220*/  @!P5 IMAD.MOV R13, RZ, RZ, -R13 ;  /* 0x000000ffff0dd224 */ /* 0x000fe200078e0a0d */
[----:B------:R-:W-:Y:S01]  /*1230*/  ISETP.GT.U32.AND P5, PT, R24, R9, PT ;  /* 0x000000091800720c */ /* 0x000fe20003fa4070 */
[----:B------:R-:W-:-:S04]  /*1240*/  IMAD.HI.U32 R7, R7, R28, RZ ;  /* 0x0000001c07077227 */ /* 0x000fc800078e00ff */
[----:B------:R-:W-:Y:S02]  /*1250*/  IMAD.MOV R10, RZ, RZ, -R10 ;  /* 0x000000ffff0a7224 */ /* 0x000fe400078e0a0a */
[----:B------:R-:W-:Y:S02]  /*1260*/  IMAD.MOV R21, RZ, RZ, -R21 ;  /* 0x000000ffff157224 */ /* 0x000fe400078e0a15 */
[----:B------:R-:W-:Y:S02]  /*1270*/  IMAD.MOV R22, RZ, RZ, -R22 ;  /* 0x000000ffff167224 */ /* 0x000fe400078e0a16 */
[----:B------:R-:W-:Y:S02]  /*1280*/  IMAD.MOV R7, RZ, RZ, -R7 ;  /* 0x000000ffff077224 */ /* 0x000fe400078e0a07 */
[C---:B------:R-:W-:Y:S02]  /*1290*/  IMAD R10, R24.reuse, R10, R25 ;  /* 0x0000000a180a7224 */ /* 0x040fe400078e0219 */
[----:B------:R-:W-:-:S02]  /*12a0*/  IMAD R21, R24, R21, R26 ;  /* 0x0000001518157224 */ /* 0x000fc400078e021a */
[C---:B------:R-:W-:Y:S02]  /*12b0*/  IMAD R22, R24.reuse, R22, R27 ;  /* 0x0000001618167224 */ /* 0x040fe400078e021b */
[C---:B------:R-:W-:Y:S01]  /*12c0*/  IMAD R23, R24.reuse, R7, R28 ;  /* 0x0000000718177224 */ /* 0x040fe200078e021c */
[----:B------:R-:W-:Y:S01]  /*12d0*/  LOP3.LUT R7, RZ, R123, RZ, 0x33, !PT ;  /* 0x0000007bff077212 */ /* 0x000fe200078e33ff */
[----:B------:R-:W-:Y:S01]  /*12e0*/  @!P1 IMAD.MOV R12, RZ, RZ, -R12 ;  /* 0x000000ffff0c9224 */ /* 0x000fe200078e0a0c */
[C---:B------:R-:W-:Y:S01]  /*12f0*/  ISETP.GT.U32.AND P1, PT, R24.reuse, R20, PT ;  /* 0x000000141800720c */ /* 0x040fe20003f24070 */
[----:B------:R-:W-:Y:S01]  /*1300*/  @!P2 IMAD.MOV R14, RZ, RZ, -R14 ;  /* 0x000000ffff0ea224 */ /* 0x000fe200078e0a0e */
[C---:B------:R-:W-:Y:S01]  /*1310*/  ISETP.GT.U32.AND P2, PT, R24.reuse, R10, PT ;  /* 0x0000000a1800720c */ /* 0x040fe20003f44070 */
[----:B------:R-:W-:Y:S01]  /*1320*/  @!P3 IMAD.MOV R15, RZ, RZ, -R15 ;  /* 0x000000ffff0fb224 */ /* 0x000fe200078e0a0f */
[----:B------:R-:W-:Y:S01]  /*1330*/  ISETP.GT.U32.AND P3, PT, R24, R21, PT ;  /* 0x000000151800720c */ /* 0x000fe20003f64070 */
[--C-:B------:R-:W-:Y:S01]  /*1340*/  @!P0 IMAD.IADD R16, R16, 0x1, -R24.reuse ;  /* 0x0000000110108824 */ /* 0x100fe200078e0a18 */
[----:B------:R-:W-:Y:S01]  /*1350*/  ISETP.GT.U32.AND P0, PT, R24, R22, PT ;  /* 0x000000161800720c */ /* 0x000fe20003f04070 */
[--C-:B------:R-:W-:Y:S01]  /*1360*/  @!P4 IMAD.IADD R18, R18, 0x1, -R24.reuse ;  /* 0x000000011212c824 */ /* 0x100fe200078e0a18 */
[----:B------:R-:W-:Y:S01]  /*1370*/  ISETP.GE.AND P4, PT, R31, RZ, PT ;  /* 0x000000ff1f00720c */ /* 0x000fe20003f86270 */
[--C-:B------:R-:W-:Y:S01]  /*1380*/  @!P6 IMAD.IADD R19, R19, 0x1, -R24.reuse ;  /* 0x000000011313e824 */ /* 0x100fe200078e0a18 */
[----:B------:R-:W-:Y:S01]  /*1390*/  ISETP.GT.U32.AND P6, PT, R24, R23, PT ;  /* 0x000000171800720c */ /* 0x000fe20003fc4070 */
[--C-:B------:R-:W-:Y:S01]  /*13a0*/  @!P5 IMAD.IADD R9, R9, 0x1, -R24.reuse ;  /* 0x000000010909d824 */ /* 0x100fe200078e0a18 */
[----:B------:R-:W-:Y:S01]  /*13b0*/  ISETP.GE.AND P5, PT, R5, RZ, PT ;  /* 0x000000ff0500720c */ /* 0x000fe20003fa6270 */
[--C-:B------:R-:W-:Y:S01]  /*13c0*/  @!P1 IMAD.IADD R20, R20, 0x1, -R24.reuse ;  /* 0x0000000114149824 */ /* 0x100fe200078e0a18 */
[----:B------:R-:W-:Y:S01]  /*13d0*/  ISETP.GE.AND P1, PT, R32, RZ, PT ;  /* 0x000000ff2000720c */ /* 0x000fe20003f26270 */
[--C-:B------:R-:W-:Y:S01]  /*13e0*/  @!P2 IMAD.IADD R10, R10, 0x1, -R24.reuse ;  /* 0x000000010a0aa824 */ /* 0x100fe200078e0a18 */
[----:B------:R-:W-:Y:S01]  /*13f0*/  ISETP.GE.AND P2, PT, R33, RZ, PT ;  /* 0x000000ff2100720c */ /* 0x000fe20003f46270 */
[--C-:B------:R-:W-:Y:S01]  /*1400*/  @!P3 IMAD.IADD R21, R21, 0x1, -R24.reuse ;  /* 0x000000011515b824 */ /* 0x100fe200078e0a18 */
[----:B------:R-:W-:Y:S01]  /*1410*/  ISETP.GE.AND P3, PT, R34, RZ, PT ;  /* 0x000000ff2200720c */ /* 0x000fe20003f66270 */
[----:B------:R-:W-:Y:S01]  /*1420*/  @!P0 IMAD.IADD R22, R22, 0x1, -R24 ;  /* 0x0000000116168824 */ /* 0x000fe200078e0a18 */
[----:B------:R-:W-:Y:S01]  /*1430*/  ISETP.NE.AND P0, PT, R122, RZ, PT ;  /* 0x000000ff7a00720c */ /* 0x000fe20003f05270 */
[----:B------:R-:W-:Y:S01]  /*1440*/  @!P4 IMAD.MOV R16, RZ, RZ, -R16 ;  /* 0x000000ffff10c224 */ /* 0x000fe200078e0a10 */
[C---:B------:R-:W-:Y:S01]  /*1450*/  ISETP.GT.U32.AND P4, PT, R24.reuse, R9, PT ;  /* 0x000000091800720c */ /* 0x040fe20003f84070 */
[----:B------:R-:W-:Y:S01]  /*1460*/  @!P6 IMAD.IADD R23, R23, 0x1, -R24 ;  /* 0x000000011717e824 */ /* 0x000fe200078e0a18 */
[C---:B------:R-:W-:Y:S01]  /*1470*/  ISETP.GT.U32.AND P6, PT, R24.reuse, R21, PT ;  /* 0x000000151800720c */ /* 0x040fe20003fc4070 */
[----:B------:R-:W-:Y:S01]  /*1480*/  @!P5 IMAD.MOV R6, RZ, RZ, -R6 ;  /* 0x000000ffff06d224 */ /* 0x000fe200078e0a06 */
[C---:B------:R-:W-:Y:S01]  /*1490*/  ISETP.GT.U32.AND P5, PT, R24.reuse, R10, PT ;  /* 0x0000000a1800720c */ /* 0x040fe20003fa4070 */
[----:B------:R-:W-:Y:S01]  /*14a0*/  @!P1 IMAD.MOV R18, RZ, RZ, -R18 ;  /* 0x000000ffff129224 */ /* 0x000fe200078e0a12 */
[----:B------:R-:W-:Y:S01]  /*14b0*/  ISETP.GT.U32.AND P1, PT, R24, R23, PT ;  /* 0x000000171800720c */ /* 0x000fe20003f24070 */
[----:B------:R-:W-:Y:S01]  /*14c0*/  @!P2 IMAD.MOV R19, RZ, RZ, -R19 ;  /* 0x000000ffff13a224 */ /* 0x000fe200078e0a13 */
[----:B------:R-:W-:Y:S01]  /*14d0*/  ISETP.GE.AND P2, PT, R30, RZ, PT ;  /* 0x000000ff1e00720c */ /* 0x000fe20003f46270 */
[----:B------:R-:W-:Y:S01]  /*14e0*/  @!P3 IMAD.MOV R20, RZ, RZ, -R20 ;  /* 0x000000ffff14b224 */ /* 0x000fe200078e0a14 */
[----:B------:R-:W-:Y:S01]  /*14f0*/  ISETP.GE.AND P3, PT, R35, RZ, PT ;  /* 0x000000ff2300720c */ /* 0x000fe20003f66270 */
[----:B------:R-:W-:Y:S01]  /*1500*/  VIADD R25, R138, 0xfffffffe ;  /* 0xfffffffe8a197836 */ /* 0x000fe20000000000 */
[----:B------:R-:W-:Y:S01]  /*1510*/  @!P0 LOP3.LUT R6, RZ, R122, RZ, 0x33, !PT ;  /* 0x0000007aff068212 */ /* 0x000fe200078e33ff */
[--C-:B------:R-:W-:Y:S01]  /*1520*/  @!P4 IMAD.IADD R9, R9, 0x1, -R24.reuse ;  /* 0x000000010909c824 */ /* 0x100fe200078e0a18 */
[----:B------:R-:W-:Y:S01]  /*1530*/  ISETP.GT.U32.AND P0, PT, R24, R22, PT ;  /* 0x000000161800720c */ /* 0x000fe20003f04070 */
[--C-:B------:R-:W-:Y:S01]  /*1540*/  @!P6 IMAD.IADD R21, R21, 0x1, -R24.reuse ;  /* 0x000000011515e824 */ /* 0x100fe200078e0a18 */
[----:B------:R-:W-:Y:S01]  /*1550*/  ISETP.GE.AND P4, PT, R36, RZ, PT ;  /* 0x000000ff2400720c */ /* 0x000fe20003f86270 */
[--C-:B------:R-:W-:Y:S01]  /*1560*/  @!P5 IMAD.IADD R10, R10, 0x1, -R24.reuse ;  /* 0x000000010a0ad824 */ /* 0x100fe200078e0a18 */
[----:B------:R-:W-:Y:S01]  /*1570*/  ISETP.GE.AND P5, PT, R37, RZ, PT ;  /* 0x000000ff2500720c */ /* 0x000fe20003fa6270 */
[----:B------:R-:W-:Y:S01]  /*1580*/  @!P1 IMAD.IADD R23, R23, 0x1, -R24 ;  /* 0x0000000117179824 */ /* 0x000fe200078e0a18 */
[----:B------:R-:W-:Y:S01]  /*1590*/  ISETP.GE.AND P6, PT, R29, RZ, PT ;  /* 0x000000ff1d00720c */ /* 0x000fe20003fc6270 */
[----:B------:R-:W-:Y:S01]  /*15a0*/  IMAD R160, R6, R139, RZ ;  /* 0x0000008b06a07224 */ /* 0x000fe200078e02ff */
[----:B------:R-:W-:Y:S01]  /*15b0*/  ISETP.NE.AND P1, PT, R123, RZ, PT ;  /* 0x000000ff7b00720c */ /* 0x000fe20003f25270 */
[----:B------:R-:W-:-:S02]  /*15c0*/  @!P3 IMAD.MOV R9, RZ, RZ, -R9 ;  /* 0x000000ffff09b224 */ /* 0x000fc400078e0a09 */
[----:B------:R-:W-:Y:S01]  /*15d0*/  @!P2 IMAD.MOV R23, RZ, RZ, -R23 ;  /* 0x000000ffff17a224 */ /* 0x000fe200078e0a17 */
[C---:B------:R-:W-:Y:S01]  /*15e0*/  SEL R30, R7.reuse, R8, !P1 ;  /* 0x00000008071e7207 */ /* 0x040fe20004800000 */
[----:B------:R-:W-:Y:S01]  /*15f0*/  @!P0 IMAD.IADD R22, R22, 0x1, -R24 ;  /* 0x0000000116168824 */ /* 0x000fe200078e0a18 */
[C---:B------:R-:W-:Y:S01]  /*1600*/  SEL R140, R7.reuse, R17, !P1 ;  /* 0x00000011078c7207 */ /* 0x040fe20004800000 */
[----:B------:R-:W-:Y:S01]  /*1610*/  @!P4 IMAD.MOV R10, RZ, RZ, -R10 ;  /* 0x000000ffff0ac224 */ /* 0x000fe200078e0a0a */
[C---:B------:R-:W-:Y:S01]  /*1620*/  SEL R141, R7.reuse, R11, !P1 ;  /* 0x0000000b078d7207 */ /* 0x040fe20004800000 */
[----:B------:R-:W-:Y:S01]  /*1630*/  @!P5 IMAD.MOV R21, RZ, RZ, -R21 ;  /* 0x000000ffff15d224 */ /* 0x000fe200078e0a15 */
[C---:B------:R-:W-:Y:S01]  /*1640*/  SEL R142, R7.reuse, R12, !P1 ;  /* 0x0000000c078e7207 */ /* 0x040fe20004800000 */
[----:B------:R-:W-:Y:S01]  /*1650*/  @!P6 IMAD.MOV R22, RZ, RZ, -R22 ;  /* 0x000000ffff16e224 */ /* 0x000fe200078e0a16 */
[----:B------:R-:W-:Y:S01]  /*1660*/  SEL R143, R7, R13, !P1 ;  /* 0x0000000d078f7207 */ /* 0x000fe20004800000 */
[----:B------:R-:W-:Y:S01]  /*1670*/  IMAD.SHL.U32 R6, R161, 0x10, RZ ;  /* 0x00000010a1067824 */ /* 0x000fe200078e00ff */
[C---:B------:R-:W-:Y:S01]  /*1680*/  SEL R144, R7.reuse, R14, !P1 ;  /* 0x0000000e07907207 */ /* 0x040fe20004800000 */
[C---:B------:R-:W-:Y:S01]  /*1690*/  VIADD R24, R138.reuse, 0xffffffff ;  /* 0xffffffff8a187836 */ /* 0x040fe20000000000 */
[C---:B------:R-:W-:Y:S01]  /*16a0*/  SEL R145, R7.reuse, R15, !P1 ;  /* 0x0000000f07917207 */ /* 0x040fe20004800000 */
[----:B------:R-:W-:Y:S01]  /*16b0*/  VIADD R8, R138, 0xfffffffc ;  /* 0xfffffffc8a087836 */ /* 0x000fe20000000000 */
[C---:B------:R-:W-:Y:S01]  /*16c0*/  SEL R146, R7.reuse, R16, !P1 ;  /* 0x0000001007927207 */ /* 0x040fe20004800000 */
[C---:B------:R-:W-:Y:S01]  /*16d0*/  IMAD R12, R114.reuse, 0x14, RZ ;  /* 0x00000014720c7824 */ /* 0x040fe200078e02ff */
[C---:B------:R-:W-:Y:S01]  /*16e0*/  SEL R147, R7.reuse, R18, !P1 ;  /* 0x0000001207937207 */ /* 0x040fe20004800000 */
[C---:B------:R-:W-:Y:S01]  /*16f0*/  IMAD R11, R114.reuse, 0x5, RZ ;  /* 0x00000005720b7824 */ /* 0x040fe200078e02ff */
[C---:B------:R-:W-:Y:S01]  /*1700*/  SEL R151, R7.reuse, R19, !P1 ;  /* 0x0000001307977207 */ /* 0x040fe20004800000 */
[C---:B------:R-:W-:Y:S01]  /*1710*/  IMAD R14, R114.reuse, 0x18, RZ ;  /* 0x00000018720e7824 */ /* 0x040fe200078e02ff */
[C---:B------:R-:W-:Y:S01]  /*1720*/  SEL R148, R7.reuse, R20, !P1 ;  /* 0x0000001407947207 */ /* 0x040fe20004800000 */
[----:B------:R-:W-:Y:S01]  /*1730*/  IMAD R13, R114, 0x6, RZ ;  /* 0x00000006720d7824 */ /* 0x000fe200078e02ff */
[C---:B------:R-:W-:Y:S01]  /*1740*/  SEL R152, R7.reuse, R9, !P1 ;  /* 0x0000000907987207 */ /* 0x040fe20004800000 */
[----:B------:R-:W-:Y:S01]  /*1750*/  VIADD R9, R138, 0xffffffe6 ;  /* 0xffffffe68a097836 */ /* 0x000fe20000000000 */
[C---:B------:R-:W-:Y:S01]  /*1760*/  SEL R149, R7.reuse, R10, !P1 ;  /* 0x0000000a07957207 */ /* 0x040fe20004800000 */
[C---:B------:R-:W-:Y:S01]  /*1770*/  IMAD R10, R114.reuse, 0xc, RZ ;  /* 0x0000000c720a7824 */ /* 0x040fe200078e02ff */
[C---:B------:R-:W-:Y:S01]  /*1780*/  SEL R153, R7.reuse, R21, !P1 ;  /* 0x0000001507997207 */ /* 0x040fe20004800000 */
[C---:B------:R-:W-:Y:S01]  /*1790*/  IMAD.SHL.U32 R15, R114.reuse, 0x8, RZ ;  /* 0x00000008720f7824 */ /* 0x040fe200078e00ff */
[C---:B------:R-:W-:Y:S01]  /*17a0*/  SEL R150, R7.reuse, R22, !P1 ;  /* 0x0000001607967207 */ /* 0x040fe20004800000 */
[----:B------:R-:W-:Y:S01]  /*17b0*/  IMAD R16, R114, 0x9, RZ ;  /* 0x0000000972107824 */ /* 0x000fe200078e02ff */
[----:B------:R-:W-:Y:S01]  /*17c0*/  SEL R154, R7, R23, !P1 ;  /* 0x00000017079a7207 */ /* 0x000fe20004800000 */
[----:B------:R-:W-:Y:S01]  /*17d0*/  VIADD R7, R138, 0xfffffffd ;  /* 0xfffffffd8a077836 */ /* 0x000fe20000000000 */
[----:B------:R-:W-:Y:S01]  /*17e0*/  ISETP.GE.AND P0, PT, R5, R122, PT ;  /* 0x0000007a0500720c */ /* 0x000fe20003f06270 */
[----:B------:R-:W-:Y:S01]  /*17f0*/  IMAD.SHL.U32 R122, R160, 0x4, RZ ;  /* 0x00000004a07a7824 */ /* 0x000fe200078e00ff */
[----:B------:R-:W-:Y:S01]  /*1800*/  ISETP.GE.U32.AND P4, PT, R24, 0x7fffffe0, PT ;  /* 0x7fffffe01800780c */ /* 0x000fe20003f86070 */
[C---:B------:R-:W-:Y:S01]  /*1810*/  IMAD R17, R114.reuse, 0xa, RZ ;  /* 0x0000000a72117824 */ /* 0x040fe200078e02ff */
[----:B------:R-:W-:Y:S01]  /*1820*/  ISETP.GE.U32.AND P3, PT, R7, 0x7fffffde, PT ;  /* 0x7fffffde0700780c */ /* 0x000fe20003f66070 */
[----:B------:R-:W-:Y:S01]  /*1830*/  IMAD R20, R114, 0x1c, RZ ;  /* 0x0000001c72147824 */ /* 0x000fe200078e02ff */
[----:B------:R-:W-:Y:S01]  /*1840*/  LOP3.LUT R7, R6, 0x70, RZ, 0xc0, !PT ;  /* 0x0000007006077812 */ /* 0x000fe200078ec0ff */
[----:B------:R-:W-:Y:S01]  /*1850*/  IMAD R18, R114, 0xb, RZ ;  /* 0x0000000b72127824 */ /* 0x000fe200078e02ff */
[----:B------:R-:W-:Y:S01]  /*1860*/  IADD3 R26, P2, R122, UR4, RZ ;  /* 0x000000047a1a7c10 */ /* 0x000fe2000ff5e0ff */
[----:B------:R-:W-:Y:S01]  /*1870*/  IMAD R21, R114, 0x7, RZ ;  /* 0x0000000772157824 */ /* 0x000fe200078e02ff */
[----:B------:R-:W-:Y:S01]  /*1880*/  ISETP.GE.U32.AND P5, PT, R8, 0x7fffffdd, PT ;  /* 0x7fffffdd0800780c */ /* 0x000fe20003fa6070 */
[----:B------:R-:W-:Y:S01]  /*1890*/  IMAD R6, R0, 0x80, R7 ;  /* 0x0000008000067824 */ /* 0x000fe200078e0207 */
[----:B------:R-:W-:Y:S01]  /*18a0*/  LEA.HI.X.SX32 R27, R160, UR5, 0x2, P2 ;  /* 0x00000005a01b7c11 */ /* 0x000fe200090f16ff */
[----:B------:R-:W-:Y:S01]  /*18b0*/  VIADD R7, R138, 0xffffffec ;  /* 0xffffffec8a077836 */ /* 0x000fe20000000000 */
[----:B------:R-:W-:Y:S01]  /*18c0*/  ISETP.GE.U32.AND P1, PT, R25, 0x7fffffdf, PT ;  /* 0x7fffffdf1900780c */ /* 0x000fe20003f26070 */
[C---:B------:R-:W-:Y:S01]  /*18d0*/  VIADD R183, R6.reuse, UR8 ;  /* 0x0000000806b77c36 */ /* 0x040fe20008000000 */
[----:B------:R-:W-:Y:S01]  /*18e0*/  LOP3.LUT R88, R6, 0x20, RZ, 0x3c, !PT ;  /* 0x0000002006587812 */ /* 0x000fe200078e3cff */
[C---:B------:R-:W-:Y:S01]  /*18f0*/  VIADD R8, R138.reuse, 0xffffffee ;  /* 0xffffffee8a087836 */ /* 0x040fe20000000000 */
[----:B------:R-:W-:Y:S01]  /*1900*/  ISETP.GE.U32.AND P2, PT, R7, 0x7fffffcd, PT ;  /* 0x7fffffcd0700780c */ /* 0x000fe20003f46070 */
[----:B------:R-:W-:Y:S01]  /*1910*/  VIADD R7, R138, 0xffffffed ;  /* 0xffffffed8a077836 */ /* 0x000fe20000000000 */
[----:B------:R-:W-:Y:S01]  /*1920*/  @!PT LDS RZ, [RZ] ;  /* 0x00000000fffff984 */ /* 0x000fe20000000800 */
[----:B------:R-:W-:Y:S01]  /*1930*/  @!PT LDS RZ, [RZ] ;  /* 0x00000000fffff984 */ /* 0x000fe20000000800 */
[----:B------:R-:W-:Y:S01]  /*1940*/  @!PT LDS RZ, [RZ] ;  /* 0x00000000fffff984 */ /* 0x000fe20000000800 */
[----:B------:R-:W-:Y:S01]  /*1950*/  LDGSTS.E [R183], desc[UR16][R26.64], !P4 ;  /* 0x000000001ab77fae */ /* 0x000fe2000e121850 */
[C---:B------:R-:W-:Y:S01]  /*1960*/  IMAD R25, R114.reuse, 0x34, RZ ;  /* 0x0000003472197824 */ /* 0x040fe200078e02ff */
[----:B------:R-:W-:Y:S01]  /*1970*/  SEL R45, RZ, 0x1, P2 ;  /* 0x00000001ff2d7807 */ /* 0x000fe20001000000 */
[----:B------:R-:W-:Y:S01]  /*1980*/  IMAD R29, R114, 0x38, RZ ;  /* 0x00000038721d7824 */ /* 0x000fe200078e02ff */
[----:B------:R-:W-:Y:S01]  /*1990*/  ISETP.GE.U32.AND P4, PT, R7, 0x7fffffce, PT ;  /* 0x7fffffce0700780c */ /* 0x000fe20003f86070 */
[----:B------:R-:W-:Y:S01]  /*19a0*/  VIADD R7, R138, 0xffffffef ;  /* 0xffffffef8a077836 */ /* 0x000fe20000000000 */
[----:B------:R-:W-:Y:S01]  /*19b0*/  ISETP.GE.U32.AND P2, PT, R8, 0x7fffffcf, PT ;  /* 0x7fffffcf0800780c */ /* 0x000fe20003f46070 */
[----:B------:R-:W-:Y:S01]  /*19c0*/  VIADD R8, R138, 0xffffffe8 ;  /* 0xffffffe88a087836 */ /* 0x000fe20000000000 */
[----:B------:R-:W-:Y:S01]  /*19d0*/  SEL R64, RZ, 0x1fffe, P4 ;  /* 0x0001fffeff407807 */ /* 0x000fe20002000000 */
[----:B------:R-:W-:Y:S01]  /*19e0*/  IMAD R19, R114, 0xd, RZ ;  /* 0x0000000d72137824 */ /* 0x000fe200078e02ff */
[----:B------:R-:W-:Y:S01]  /*19f0*/  ISETP.GE.U32.AND P4, PT, R7, 0x7fffffd0, PT ;  /* 0x7fffffd00700780c */ /* 0x000fe20003f86070 */
[----:B------:R-:W-:Y:S01]  /*1a00*/  VIADD R7, R138, 0xffffffe9 ;  /* 0xffffffe98a077836 */ /* 0x000fe20000000000 */
[----:B------:R-:W-:Y:S01]  /*1a10*/  SEL R62, RZ, 0x4, P2 ;  /* 0x00000004ff3e7807 */ /* 0x000fe20001000000 */
[----:B------:R-:W-:Y:S01]  /*1a20*/  IMAD R22, R114, 0xe, RZ ;  /* 0x0000000e72167824 */ /* 0x000fe200078e02ff */
[----:B------:R-:W-:Y:S01]  /*1a30*/  SEL R63, RZ, 0x7fff8, P4 ;  /* 0x0007fff8ff3f7807 */ /* 0x000fe20002000000 */
[C---:B------:R-:W-:Y:S01]  /*1a40*/  VIADD R23, R138.reuse, 0xfffffffb ;  /* 0xfffffffb8a177836 */ /* 0x040fe20000000000 */
[----:B------:R-:W-:Y:S01]  /*1a50*/  ISETP.GE.U32.AND P4, PT, R7, 0x7fffffca, PT ;  /* 0x7fffffca0700780c */ /* 0x000fe20003f86070 */
[----:B------:R-:W-:Y:S01]  /*1a60*/  VIADD R7, R138, 0xffffffeb ;  /* 0xffffffeb8a077836 */ /* 0x000fe20000000000 */
[----:B------:R-:W-:Y:S01]  /*1a70*/  ISETP.GE.U32.AND P2, PT, R8, 0x7fffffc9, PT ;  /* 0x7fffffc90800780c */ /* 0x000fe20003f46070 */
[C---:B------:R-:W-:Y:S01]  /*1a80*/  VIADD R8, R138.reuse, 0xffffffea ;  /* 0xffffffea8a087836 */ /* 0x040fe20000000000 */
[----:B------:R-:W-:Y:S01]  /*1a90*/  SEL R68, RZ, 0x1fffe, P4 ;  /* 0x0001fffeff447807 */ /* 0x000fe20002000000 */
[C---:B------:R-:W-:Y:S01]  /*1aa0*/  VIADD R31, R138.reuse, 0xfffffffa ;  /* 0xfffffffa8a1f7836 */ /* 0x040fe20000000000 */
[----:B------:R-:W-:Y:S01]  /*1ab0*/  SEL R67, RZ, 0x1, P2 ;  /* 0x00000001ff437807 */ /* 0x000fe20001000000 */
[C---:B------:R-:W-:Y:S01]  /*1ac0*/  VIADD R32, R138.reuse, 0xfffffff5 ;  /* 0xfffffff58a207836 */ /* 0x040fe20000000000 */
[----:B------:R-:W-:Y:S01]  /*1ad0*/  ISETP.GE.U32.AND P4, PT, R7, 0x7fffffcc, PT ;  /* 0x7fffffcc0700780c */ /* 0x000fe20003f86070 */
[----:B------:R-:W-:Y:S01]  /*1ae0*/  VIADD R7, R138, 0xffffffe5 ;  /* 0xffffffe58a077836 */ /* 0x000fe20000000000 */
[----:B------:R-:W-:Y:S01]  /*1af0*/  ISETP.GE.U32.AND P2, PT, R8, 0x7fffffcb, PT ;  /* 0x7fffffcb0800780c */ /* 0x000fe20003f46070 */
[----:B------:R-:W-:Y:S01]  /*1b00*/  VIADD R8, R138, 0xffffffe4 ;  /* 0xffffffe48a087836 */ /* 0x000fe20000000000 */
[----:B------:R-:W-:Y:S01]  /*1b10*/  SEL R66, RZ, 0x7fff8, P4 ;  /* 0x0007fff8ff427807 */ /* 0x000fe20002000000 */
[----:B------:R-:W-:Y:S01]  /*1b20*/  VIADD R179, R88, UR8 ;  /* 0x0000000858b37c36 */ /* 0x000fe20008000000 */
[----:B------:R-:W-:Y:S01]  /*1b30*/  SEL R65, RZ, 0x4, P2 ;  /* 0x00000004ff417807 */ /* 0x000fe20001000000 */
[----:B------:R-:W-:Y:S01]  /*1b40*/  IMAD.IADD R64, R45, 0x1, R64 ;  /* 0x000000012d407824 */ /* 0x000fe200078e0240 */
[----:B------:R-:W-:Y:S01]  /*1b50*/  ISETP.GE.U32.AND P4, PT, R7, 0x7fffffc6, PT ;  /* 0x7fffffc60700780c */ /* 0x000fe20003f86070 */
[----:B------:R-:W-:Y:S01]  /*1b60*/  VIADD R7, R138, 0xffffffe1 ;  /* 0xffffffe18a077836 */ /* 0x000fe20000000000 */
[----:B------:R-:W-:Y:S01]  /*1b70*/  ISETP.GE.U32.AND P2, PT, R8, 0x7fffffc5, PT ;  /* 0x7fffffc50800780c */ /* 0x000fe20003f46070 */
[C---:B------:R-:W-:Y:S01]  /*1b80*/  VIADD R8, R138.reuse, 0xffffffe7 ;  /* 0xffffffe78a087836 */ /* 0x040fe20000000000 */
[----:B------:R-:W-:Y:S01]  /*1b90*/  SEL R74, RZ, 0x1fffe, P4 ;  /* 0x0001fffeff4a7807 */ /* 0x000fe20002000000 */
[----:B------:R-:W-:Y:S01]  /*1ba0*/  IMAD.IADD R67, R67, 0x1, R68 ;  /* 0x0000000143437824 */ /* 0x000fe200078e0244 */
[----:B------:R-:W-:Y:S01]  /*1bb0*/  ISETP.GE.U32.AND P6, PT, R7, 0x7fffffc2, PT ;  /* 0x7fffffc20700780c */ /* 0x000fe20003fc6070 */
[----:B------:R-:W-:Y:S01]  /*1bc0*/  VIADD R7, R138, 0xffffffe3 ;  /* 0xffffffe38a077836 */ /* 0x000fe20000000000 */
[----:B------:R-:W-:Y:S01]  /*1bd0*/  SEL R71, RZ, 0x1, P2 ;  /* 0x00000001ff477807 */ /* 0x000fe20001000000 */
[----:B------:R-:W-:Y:S01]  /*1be0*/  IMAD R139, R30, UR9, RZ ;  /* 0x000000091e8b7c24 */ /* 0x000fe2000f8e02ff */
[----:B------:R-:W-:Y:S01]  /*1bf0*/  ISETP.GE.U32.AND P4, PT, R8, 0x7fffffc8, PT ;  /* 0x7fffffc80800780c */ /* 0x000fe20003f86070 */
[----:B------:R-:W-:Y:S01]  /*1c00*/  VIADD R8, R138, 0xffffffe2 ;  /* 0xffffffe28a087836 */ /* 0x000fe20000000000 */
[----:B------:R-:W-:Y:S01]  /*1c10*/  ISETP.GE.U32.AND P2, PT, R9, 0x7fffffc7, PT ;  /* 0x7fffffc70900780c */ /* 0x000fe20003f46070 */
[----:B------:R-:W-:Y:S01]  /*1c20*/  IMAD R9, R114, 0x3, RZ ;  /* 0x0000000372097824 */ /* 0x000fe200078e02ff */
[----:B------:R-:W-:Y:S01]  /*1c30*/  SEL R70, RZ, 0x7fff8, P4 ;  /* 0x0007fff8ff467807 */ /* 0x000fe20002000000 */
[----:B------:R-:W-:Y:S01]  /*1c40*/  IMAD.IADD R71, R71, 0x1, R74 ;  /* 0x0000000147477824 */ /* 0x000fe200078e024a */
[----:B------:R-:W-:Y:S01]  /*1c50*/  SEL R69, RZ, 0x4, P2 ;  /* 0x00000004ff457807 */ /* 0x000fe20001000000 */
[----:B------:R-:W-:Y:S01]  /*1c60*/  IMAD R142, R142, UR9, RZ ;  /* 0x000000098e8e7c24 */ /* 0x000fe2000f8e02ff */
[----:B------:R-:W-:Y:S01]  /*1c70*/  ISETP.GE.U32.AND P4, PT, R7, 0x7fffffc4, PT ;  /* 0x7fffffc40700780c */ /* 0x000fe20003f86070 */
[----:B------:R-:W-:Y:S01]  /*1c80*/  IMAD.SHL.U32 R7, R114, 0x4, RZ ;  /* 0x0000000472077824 */ /* 0x000fe200078e00ff */
[----:B------:R-:W-:Y:S01]  /*1c90*/  ISETP.GE.U32.AND P2, PT, R8, 0x7fffffc3, PT ;  /* 0x7fffffc30800780c */ /* 0x000fe20003f46070 */
[----:B------:R-:W-:Y:S01]  /*1ca0*/  IMAD.SHL.U32 R8, R114, 0x2, RZ ;  /* 0x0000000272087824 */ /* 0x000fe200078e00ff */
[----:B------:R-:W-:Y:S01]  /*1cb0*/  SEL R76, RZ, 0x7fff8, P4 ;  /* 0x0007fff8ff4c7807 */ /* 0x000fe20002000000 */
[----:B------:R-:W-:Y:S01]  /*1cc0*/  IMAD R144, R144, UR9, RZ ;  /* 0x0000000990907c24 */ /* 0x000fe2000f8e02ff */
[----:B------:R-:W-:Y:S01]  /*1cd0*/  SEL R75, RZ, 0x4, P2 ;  /* 0x00000004ff4b7807 */ /* 0x000fe20001000000 */
[----:B------:R-:W-:Y:S01]  /*1ce0*/  IMAD R146, R146, UR9, RZ ;  /* 0x0000000992927c24 */ /* 0x000fe2000f8e02ff */
[-C--:B------:R-:W-:Y:S01]  /*1cf0*/  IADD3 R164, P2, R7, R26.reuse, RZ ;  /* 0x0000001a07a47210 */ /* 0x080fe20007f5e0ff */
[----:B------:R-:W-:Y:S01]  /*1d00*/  IMAD R147, R147, UR9, RZ ;  /* 0x0000000993937c24 */ /* 0x000fe2000f8e02ff */
[-C--:B------:R-:W-:Y:S01]  /*1d10*/  LEA R162, P4, R114, R26.reuse, 0x3 ;  /* 0x0000001a72a27211 */ /* 0x080fe200078818ff */
[----:B------:R-:W-:Y:S01]  /*1d20*/  IMAD R148, R148, UR9, RZ ;  /* 0x0000000994947c24 */ /* 0x000fe2000f8e02ff */
[-C--:B------:R-:W-:Y:S01]  /*1d30*/  LEA.HI.X.SX32 R165, R114, R27.reuse, 0x2, P2 ;  /* 0x0000001b72a57211 */ /* 0x080fe200010f16ff */
[----:B------:R-:W-:Y:S01]  /*1d40*/  IMAD R149, R149, UR9, RZ ;  /* 0x0000000995957c24 */ /* 0x000fe2000f8e02ff */
[-C--:B------:R-:W-:Y:S01]  /*1d50*/  IADD3 R158, P2, R10, R26.reuse, RZ ;  /* 0x0000001a0a9e7210 */ /* 0x080fe20007f5e0ff */
[----:B------:R-:W-:Y:S01]  /*1d60*/  IMAD R150, R150, UR9, RZ ;  /* 0x0000000996967c24 */ /* 0x000fe2000f8e02ff */
[-C--:B------:R-:W-:Y:S01]  /*1d70*/  LEA.HI.X.SX32 R163, R8, R27.reuse, 0x2, P4 ;  /* 0x0000001b08a37211 */ /* 0x080fe200020f16ff */
[----:B------:R-:W-:Y:S01]  /*1d80*/  LDGSTS.E [R183+0x4], desc[UR16][R164.64], !P1 ;  /* 0x00004000a4b77fae */ /* 0x000fe2000c921850 */
[-C--:B------:R-:W-:Y:S01]  /*1d90*/  LEA.HI.X.SX32 R159, R9, R27.reuse, 0x2, P2 ;  /* 0x0000001b099f7211 */ /* 0x080fe200010f16ff */
[----:B------:R-:W-:Y:S01]  /*1da0*/  IMAD R141, R141, UR9, RZ ;  /* 0x000000098d8d7c24 */ /* 0x000fe2000f8e02ff */
[-C--:B------:R-:W-:Y:S01]  /*1db0*/  LEA R156, P4, R114, R26.reuse, 0x4 ;  /* 0x0000001a729c7211 */ /* 0x080fe200078820ff */
[----:B------:R-:W-:Y:S01]  /*1dc0*/  LDGSTS.E [R183+0x8], desc[UR16][R162.64], !P3 ;  /* 0x00008000a2b77fae */ /* 0x000fe2000d921850 */
[-C--:B------:R-:W-:Y:S01]  /*1dd0*/  IADD3 R136, P2, R12, R26.reuse, RZ ;  /* 0x0000001a0c887210 */ /* 0x080fe20007f5e0ff */
[----:B------:R-:W-:Y:S01]  /*1de0*/  IMAD R143, R143, UR9, RZ ;  /* 0x000000098f8f7c24 */ /* 0x000fe2000f8e02ff */
[-C--:B------:R-:W-:Y:S01]  /*1df0*/  LEA.HI.X.SX32 R157, R7, R27.reuse, 0x2, P4 ;  /* 0x0000001b079d7211 */ /* 0x080fe200020f16ff */
[----:B------:R-:W-:Y:S01]  /*1e00*/  LDGSTS.E [R183+0xc], desc[UR16][R158.64], !P5 ;  /* 0x0000c0009eb77fae */ /* 0x000fe2000e921850 */
[-C--:B------:R-:W-:Y:S01]  /*1e10*/  LEA.HI.X.SX32 R137, R11, R27.reuse, 0x2, P2 ;  /* 0x0000001b0b897211 */ /* 0x080fe200010f16ff */
[----:B------:R-:W-:Y:S01]  /*1e20*/  IMAD R145, R145, UR9, RZ ;  /* 0x0000000991917c24 */ /* 0x000fe2000f8e02ff */
[-C--:B------:R-:W-:Y:S01]  /*1e30*/  IADD3 R134, P4, R14, R26.reuse, RZ ;  /* 0x0000001a0e867210 */ /* 0x080fe20007f9e0ff */
[----:B------:R-:W-:Y:S01]  /*1e40*/  IMAD R140, R140, UR9, RZ ;  /* 0x000000098c8c7c24 */ /* 0x000fe2000f8e02ff */
[-C--:B------:R-:W-:Y:S01]  /*1e50*/  LEA R132, P2, R114, R26.reuse, 0x5 ;  /* 0x0000001a72847211 */ /* 0x080fe200078428ff */
[----:B------:R-:W-:Y:S01]  /*1e60*/  IMAD R151, R151, UR9, RZ ;  /* 0x0000000997977c24 */ /* 0x000fe2000f8e02ff */
[-C--:B------:R-:W-:Y:S01]  /*1e70*/  LEA.HI.X.SX32 R135, R13, R27.reuse, 0x2, P4 ;  /* 0x0000001b0d877211 */ /* 0x080fe200020f16ff */
[----:B------:R-:W-:Y:S01]  /*1e80*/  IMAD R152, R152, UR9, RZ ;  /* 0x0000000998987c24 */ /* 0x000fe2000f8e02ff */
[----:B------:R-:W-:Y:S01]  /*1e90*/  LEA.HI.X.SX32 R133, R15, R27, 0x2, P2 ;  /* 0x0000001b0f857211 */ /* 0x000fe200010f16ff */
[----:B------:R-:W-:Y:S01]  /*1ea0*/  IMAD R153, R153, UR9, RZ ;  /* 0x0000000999997c24 */ /* 0x000fe2000f8e02ff */
[-C--:B------:R-:W-:Y:S01]  /*1eb0*/  IADD3 R126, P4, R127, R26.reuse, RZ ;  /* 0x0000001a7f7e7210 */ /* 0x080fe20007f9e0ff */
[----:B------:R-:W-:Y:S01]  /*1ec0*/  IMAD R154, R154, UR9, RZ ;  /* 0x000000099a9a7c24 */ /* 0x000fe2000f8e02ff */
[----:B------:R-:W-:-:S02]  /*1ed0*/  IADD3 R128, P2, R129, R26, RZ ;  /* 0x0000001a81807210 */ /* 0x000fc40007f5e0ff */
[-C--:B------:R-:W-:Y:S02]  /*1ee0*/  LEA.HI.X.SX32 R127, R16, R27.reuse, 0x2, P4 ;  /* 0x0000001b107f7211 */ /* 0x080fe400020f16ff */
[----:B------:R-:W-:Y:S02]  /*1ef0*/  LEA.HI.X.SX32 R129, R17, R27, 0x2, P2 ;  /* 0x0000001b11817211 */ /* 0x000fe400010f16ff */
[----:B------:R-:W-:Y:S02]  /*1f00*/  SEL R78, RZ, 0x1fffe, P6 ;  /* 0x0001fffeff4e7807 */ /* 0x000fe40003000000 */
[-C--:B------:R-:W-:Y:S02]  /*1f10*/  IADD3 R72, P4, R73, R26.reuse, RZ ;  /* 0x0000001a49487210 */ /* 0x080fe40007f9e0ff */
[----:B------:R-:W-:Y:S02]  /*1f20*/  IADD3 R130, P2, R20, R26, RZ ;  /* 0x0000001a14827210 */ /* 0x000fe40007f5e0ff */
[----:B------:R-:W-:-:S02]  /*1f30*/  IADD3 R166, P6, R122, UR4, RZ ;  /* 0x000000047aa67c10 */ /* 0x000fc4000ffde0ff */
[-C--:B------:R-:W-:Y:S02]  /*1f40*/  LEA.HI.X.SX32 R73, R18, R27.reuse, 0x2, P4 ;  /* 0x0000001b12497211 */ /* 0x080fe400020f16ff */
[----:B------:R-:W-:Y:S02]  /*1f50*/  LEA.HI.X.SX32 R131, R21, R27, 0x2, P2 ;  /* 0x0000001b15837211 */ /* 0x000fe400010f16ff */
[----:B------:R-:W-:Y:S02]  /*1f60*/  LEA.HI.X.SX32 R167, R160, UR5, 0x2, P6 ;  /* 0x00000005a0a77c11 */ /* 0x000fe4000b0f16ff */
[-C--:B------:R-:W-:Y:S02]  /*1f70*/  IADD3 R24, P4, R25, R166.reuse, RZ ;  /* 0x000000a619187210 */ /* 0x080fe40007f9e0ff */
[----:B------:R-:W-:Y:S02]  /*1f80*/  IADD3 R28, P2, R29, R166, RZ ;  /* 0x000000a61d1c7210 */ /* 0x000fe40007f5e0ff */
[----:B------:R-:W-:-:S02]  /*1f90*/  LEA.HI.X.SX32 R25, R19, R167, 0x2, P4 ;  /* 0x000000a713197211 */ /* 0x000fc400020f16ff */
[----:B------:R-:W-:Y:S02]  /*1fa0*/  LEA.HI.X.SX32 R29, R22, R167, 0x2, P2 ;  /* 0x000000a7161d7211 */ /* 0x000fe400010f16ff */
[----:B------:R-:W-:Y:S01]  /*1fb0*/  ISETP.GE.U32.AND P4, PT, R23, 0x7fffffdc, PT ;  /* 0x7fffffdc1700780c */ /* 0x000fe20003f86070 */
[C---:B------:R-:W-:Y:S01]  /*1fc0*/  VIADD R23, R138.reuse, 0xfffffff9 ;  /* 0xfffffff98a177836 */ /* 0x040fe20000000000 */
[----:B------:R-:W-:Y:S01]  /*1fd0*/  ISETP.GE.U32.AND P2, PT, R31, 0x7fffffdb, PT ;  /* 0x7fffffdb1f00780c */ /* 0x000fe20003f46070 */
[C---:B------:R-:W-:Y:S01]  /*1fe0*/  VIADD R31, R138.reuse, 0xfffffff8 ;  /* 0xfffffff88a1f7836 */ /* 0x040fe20000000000 */
[----:B------:R-:W-:Y:S02]  /*1ff0*/  IADD3 R124, P6, R125, R26, RZ ;  /* 0x0000001a7d7c7210 */ /* 0x000fe40007fde0ff */
[----:B------:R-:W-:Y:S02]  /*2000*/  ISETP.GE.U32.AND P1, PT, R23, 0x7fffffda, PT ;  /* 0x7fffffda1700780c */ /* 0x000fe40003f26070 */
[----:B------:R-:W-:Y:S01]  /*2010*/  ISETP.GE.U32.AND P3, PT, R31, 0x7fffffd9, PT ;  /* 0x7fffffd91f00780c */ /* 0x000fe20003f66070 */
[----:B------:R-:W-:Y:S01]  /*2020*/  VIADD R31, R138, 0xfffffff7 ;  /* 0xfffffff78a1f7836 */ /* 0x000fe20000000000 */
[----:B------:R-:W-:-:S02]  /*2030*/  LOP3.LUT R23, R6, 0x10, RZ, 0x3c, !PT ;  /* 0x0000001006177812 */ /* 0x000fc400078e3cff */
[----:B------:R-:W-:Y:S02]  /*2040*/  LEA.HI.X.SX32 R125, R10, R27, 0x2, P6 ;  /* 0x0000001b0a7d7211 */ /* 0x000fe400030f16ff */
[----:B------:R-:W-:Y:S01]  /*2050*/  ISETP.GE.U32.AND P5, PT, R31, 0x7fffffd8, PT ;  /* 0x7fffffd81f00780c */ /* 0x000fe20003fa6070 */
[----:B------:R-:W-:Y:S01]  /*2060*/  VIADD R181, R23, UR8 ;  /* 0x0000000817b57c36 */ /* 0x000fe20008000000 */
[----:B------:R-:W-:Y:S01]  /*2070*/  LOP3.LUT R89, R6, 0x30, RZ, 0x3c, !PT ;  /* 0x0000003006597812 */ /* 0x000fe200078e3cff */
[C---:B------:R-:W-:Y:S01]  /*2080*/  VIADD R31, R138.reuse, 0xfffffff6 ;  /* 0xfffffff68a1f7836 */ /* 0x040fe20000000000 */
[----:B------:R-:W-:Y:S02]  /*2090*/  LOP3.LUT R67, R67, 0x3, RZ, 0xc0, !PT ;  /* 0x0000000343437812 */ /* 0x000fe400078ec0ff */
[----:B------:R-:W-:Y:S01]  /*20a0*/  LDGSTS.E [R181], desc[UR16][R156.64], !P4 ;  /* 0x000000009cb57fae */ /* 0x000fe2000e121850 */
[----:B------:R-:W-:Y:S01]  /*20b0*/  VIADD R177, R89, UR8 ;  /* 0x0000000859b17c36 */ /* 0x000fe20008000000 */
[----:B------:R-:W-:Y:S01]  /*20c0*/  ISETP.GE.U32.AND P4, PT, R31, 0x7fffffd7, PT ;  /* 0x7fffffd71f00780c */ /* 0x000fe20003f86070 */
[----:B------:R-:W-:Y:S01]  /*20d0*/  VIADD R31, R138, 0xfffffff4 ;  /* 0xfffffff48a1f7836 */ /* 0x000fe20000000000 */
[----:B------:R-:W-:Y:S01]  /*20e0*/  LDGSTS.E [R181+0x4], desc[UR16][R136.64], !P2 ;  /* 0x0000400088b57fae */ /* 0x000fe2000d121850 */
[----:B------:R-:W-:Y:S01]  /*20f0*/  ISETP.GE.U32.AND P2, PT, R32, 0x7fffffd6, PT ;  /* 0x7fffffd62000780c */ /* 0x000fe20003f46070 */
[C---:B------:R-:W-:Y:S01]  /*2100*/  VIADD R32, R138.reuse, 0xfffffff1 ;  /* 0xfffffff18a207836 */ /* 0x040fe20000000000 */
[----:B------:R-:W-:Y:S01]  /*2110*/  LOP3.LUT R71, R71, 0x3, RZ, 0xc0, !PT ;  /* 0x0000000347477812 */ /* 0x000fe200078ec0ff */
[----:B------:R-:W-:Y:S01]  /*2120*/  LDGSTS.E [R181+0x8], desc[UR16][R134.64], !P1 ;  /* 0x0000800086b57fae */ /* 0x000fe2000c921850 */
[----:B------:R-:W-:Y:S01]  /*2130*/  ISETP.GE.U32.AND P1, PT, R31, 0x7fffffd5, PT ;  /* 0x7fffffd51f00780c */ /* 0x000fe20003f26070 */
[----:B------:R-:W-:Y:S01]  /*2140*/  VIADD R31, R138, 0xfffffff3 ;  /* 0xfffffff38a1f7836 */ /* 0x000fe20000000000 */
[----:B------:R-:W-:Y:S01]  /*2150*/  IADD3 R65, R67, R66, R65 ;  /* 0x0000004243417210 */ /* 0x000fe20007ffe041 */
[----:B------:R-:W-:Y:S01]  /*2160*/  LDGSTS.E [R181+0xc], desc[UR16][R130.64], !P3 ;  /* 0x0000c00082b57fae */ /* 0x000fe2000d921850 */
[----:B------:R-:W-:Y:S01]  /*2170*/  IADD3 R69, R71, R70, R69 ;  /* 0x0000004647457210 */ /* 0x000fe20007ffe045 */
[----:B------:R-:W-:Y:S01]  /*2180*/  IMAD R71, R114, 0x60, RZ ;  /* 0x0000006072477824 */ /* 0x000fe200078e02ff */
[----:B------:R-:W-:Y:S01]  /*2190*/  ISETP.GE.U32.AND P3, PT, R31, 0x7fffffd4, PT ;  /* 0x7fffffd41f00780c */ /* 0x000fe20003f66070 */
[----:B------:R-:W-:Y:S01]  /*21a0*/  VIADD R31, R138, 0xfffffff2 ;  /* 0xfffffff28a1f7836 */ /* 0x000fe20000000000 */
[----:B------:R-:W-:Y:S01]  /*21b0*/  LDGSTS.E [R179], desc[UR16][R132.64], !P5 ;  /* 0x0000000084b37fae */ /* 0x000fe2000e921850 */
[----:B------:R-:W-:Y:S01]  /*21c0*/  ISETP.GE.U32.AND P5, PT, R32, 0x7fffffd2, PT ;  /* 0x7fffffd22000780c */ /* 0x000fe20003fa6070 */
[----:B------:R-:W-:Y:S01]  /*21d0*/  VIADD R32, R138, 0xffffffce ;  /* 0xffffffce8a207836 */ /* 0x000fe20000000000 */
[----:B------:R-:W-:Y:S01]  /*21e0*/  LOP3.LUT R64, R64, 0x3, RZ, 0xc0, !PT ;  /* 0x0000000340407812 */ /* 0x000fe200078ec0ff */
[----:B------:R-:W-:Y:S01]  /*21f0*/  LDGSTS.E [R179+0x4], desc[UR16][R126.64], !P4 ;  /* 0x000040007eb37fae */ /* 0x000fe2000e121850 */
[----:B------:R-:W-:Y:S01]  /*2200*/  ISETP.GE.U32.AND P6, PT, R31, 0x7fffffd3, PT ;  /* 0x7fffffd31f00780c */ /* 0x000fe20003fc6070 */
[----:B------:R-:W-:Y:S01]  /*2210*/  VIADD R31, R138, 0xfffffff0 ;  /* 0xfffffff08a1f7836 */ /* 0x000fe20000000000 */
[----:B------:R-:W-:Y:S01]  /*2220*/  IADD3 R62, R64, R63, R62 ;  /* 0x0000003f403e7210 */ /* 0x000fe20007ffe03e */
[----:B------:R-:W-:Y:S01]  /*2230*/  LDGSTS.E [R179+0x8], desc[UR16][R128.64], !P2 ;  /* 0x0000800080b37fae */ /* 0x000fe2000d121850 */
[----:B------:R-:W-:Y:S01]  /*2240*/  IMAD R67, R114, 0x64, RZ ;  /* 0x0000006472437824 */ /* 0x000fe200078e02ff */
[----:B------:R-:W-:Y:S01]  /*2250*/  LOP3.LUT R104, R6, 0x40, RZ, 0x3c, !PT ;  /* 0x0000004006687812 */ /* 0x000fe200078e3cff */
[----:B------:R-:W-:Y:S01]  /*2260*/  IMAD R63, R114, 0x70, RZ ;  /* 0x00000070723f7824 */ /* 0x000fe200078e02ff */
[----:B------:R-:W-:Y:S01]  /*2270*/  ISETP.GE.U32.AND P2, PT, R31, 0x7fffffd1, PT ;  /* 0x7fffffd11f00780c */ /* 0x000fe20003f46070 */
[----:B------:R-:W-:Y:S01]  /*2280*/  VIADD R31, R138, 0xffffffcc ;  /* 0xffffffcc8a1f7836 */ /* 0x000fe20000000000 */
[----:B------:R-:W-:Y:S01]  /*2290*/  LDGSTS.E [R179+0xc], desc[UR16][R72.64], !P1 ;  /* 0x0000c00048b37fae */ /* 0x000fe2000c921850 */
[----:B------:R-:W-:Y:S01]  /*22a0*/  VIADD R187, R104, UR8 ;  /* 0x0000000868bb7c36 */ /* 0x000fe20008000000 */
[----:B------:R-:W-:-:S02]  /*22b0*/  LOP3.LUT R105, R6, 0x50, RZ, 0x3c, !PT ;  /* 0x0000005006697812 */ /* 0x000fc400078e3cff */
[----:B------:R-:W-:Y:S01]  /*22c0*/  ISETP.GE.U32.AND P1, PT, R31, 0x7fffffad, PT ;  /* 0x7fffffad1f00780c */ /* 0x000fe20003f26070 */
[----:B------:R-:W-:Y:S01]  /*22d0*/  VIADD R31, R138, 0xffffffcd ;  /* 0xffffffcd8a1f7836 */ /* 0x000fe20000000000 */
[----:B------:R-:W-:Y:S01]  /*22e0*/  LDGSTS.E [R177], desc[UR16][R124.64], !P3 ;  /* 0x000000007cb17fae */ /* 0x000fe2000d921850 */
[----:B------:R-:W-:Y:S01]  /*22f0*/  ISETP.GE.U32.AND P3, PT, R32, 0x7fffffaf, PT ;  /* 0x7fffffaf2000780c */ /* 0x000fe20003f66070 */
[C---:B------:R-:W-:Y:S01]  /*2300*/  VIADD R32, R138.reuse, 0xffffffc8 ;  /* 0xffffffc88a207836 */ /* 0x040fe20000000000 */
[----:B------:R-:W-:Y:S01]  /*2310*/  SEL R35, RZ, 0x1, P1 ;  /* 0x00000001ff237807 */ /* 0x000fe20000800000 */
[----:B------:R1:W-:Y:S01]  /*2320*/  LDGSTS.E [R177+0x4], desc[UR16][R24.64], !P6 ;  /* 0x0000400018b17fae */ /* 0x0003e2000f121850 */
[----:B------:R-:W-:Y:S01]  /*2330*/  ISETP.GE.U32.AND P4, PT, R31, 0x7fffffae, PT ;  /* 0x7fffffae1f00780c */ /* 0x000fe20003f86070 */
[C---:B------:R-:W-:Y:S01]  /*2340*/  VIADD R31, R138.reuse, 0xffffffcf ;  /* 0xffffffcf8a1f7836 */ /* 0x040fe20000000000 */
[----:B------:R-:W-:Y:S01]  /*2350*/  SEL R33, RZ, 0x4, P3 ;  /* 0x00000004ff217807 */ /* 0x000fe20001800000 */
[----:B------:R2:W-:Y:S01]  /*2360*/  LDGSTS.E [R177+0x8], desc[UR16][R28.64], !P5 ;  /* 0x000080001cb17fae */ /* 0x0005e2000e921850 */
[----:B------:R-:W-:Y:S01]  /*2370*/  SEL R36, RZ, 0x1fffe, P4 ;  /* 0x0001fffeff247807 */ /* 0x000fe20002000000 */
[----:B------:R-:W-:Y:S01]  /*2380*/  VIADD R185, R105, UR8 ;  /* 0x0000000869b97c36 */ /* 0x000fe20008000000 */
        /* <DEDUP_REMOVED lines=8> */
[----:B------:R-:W-:Y:S01]  /*2410*/  ISETP.GE.U32.AND P1, PT, R32, 0x7fffffab, PT ;  /* 0x7fffffab2000780c */ /* 0x000fe20003f26070 */
[----:B------:R-:W-:Y:S01]  /*2420*/  VIADD R32, R138, 0xffffffc5 ;  /* 0xffffffc58a207836 */ /* 0x000fe20000000000 */
[----:B------:R-:W-:Y:S01]  /*2430*/  SEL R37, RZ, 0x1, P4 ;  /* 0x00000001ff257807 */ /* 0x000fe20002000000 */
[----:B-1----:R-:W-:Y:S01]  /*2440*/  IMAD R25, R114, 0x78, RZ ;  /* 0x0000007872197824 */ /* 0x002fe200078e02ff */
[----:B------:R-:W-:-:S02]  /*2450*/  ISETP.GE.U32.AND P4, PT, R38, 0x7fffffac, PT ;  /* 0x7fffffac2600780c */ /* 0x000fc40003f86070 */
[----:B------:R-:W-:Y:S02]  /*2460*/  SEL R38, RZ, 0x1fffe, P3 ;  /* 0x0001fffeff267807 */ /* 0x000fe40001800000 */
[----:B------:R-:W-:Y:S02]  /*2470*/  ISETP.GE.U32.AND P3, PT, R31, 0x7fffffa5, PT ;  /* 0x7fffffa51f00780c */ /* 0x000fe40003f66070 */
[----:B------:R-:W-:Y:S01]  /*2480*/  SEL R31, RZ, 0x4, P1 ;  /* 0x00000004ff1f7807 */ /* 0x000fe20000800000 */
[----:B------:R-:W-:Y:S01]  /*2490*/  IMAD.IADD R37, R37, 0x1, R38 ;  /* 0x0000000125257824 */ /* 0x000fe200078e0226 */
[----:B------:R-:W-:Y:S02]  /*24a0*/  ISETP.GE.U32.AND P1, PT, R32, 0x7fffffa6, PT ;  /* 0x7fffffa62000780c */ /* 0x000fe40003f26070 */
[----:B------:R-:W-:Y:S02]  /*24b0*/  SEL R32, RZ, 0x7fff8, P4 ;  /* 0x0007fff8ff207807 */ /* 0x000fe40002000000 */
[----:B------:R-:W-:Y:S01]  /*24c0*/  ISETP.GE.U32.AND P4, PT, R39, 0x7fffffa7, PT ;  /* 0x7fffffa72700780c */ /* 0x000fe20003f86070 */
[----:B------:R-:W-:Y:S01]  /*24d0*/  VIADD R39, R138, 0xffffffc1 ;  /* 0xffffffc18a277836 */ /* 0x000fe20000000000 */
[----:B------:R-:W-:-:S02]  /*24e0*/  SEL R41, RZ, 0x1, P3 ;  /* 0x00000001ff297807 */ /* 0x000fc40001800000 */
[----:B------:R-:W-:Y:S01]  /*24f0*/  ISETP.GE.U32.AND P3, PT, R40, 0x7fffffa8, PT ;  /* 0x7fffffa82800780c */ /* 0x000fe20003f66070 */
[----:B------:R-:W-:Y:S01]  /*2500*/  VIADD R40, R138, 0xffffffc2 ;  /* 0xffffffc28a287836 */ /* 0x000fe20000000000 */
[----:B------:R-:W-:Y:S02]  /*2510*/  SEL R42, RZ, 0x1fffe, P1 ;  /* 0x0001fffeff2a7807 */ /* 0x000fe40000800000 */
[----:B------:R-:W-:Y:S02]  /*2520*/  ISETP.GE.U32.AND P1, PT, R39, 0x7fffffa2, PT ;  /* 0x7fffffa22700780c */ /* 0x000fe40003f26070 */
[----:B------:R-:W-:Y:S01]  /*2530*/  SEL R39, RZ, 0x4, P4 ;  /* 0x00000004ff277807 */ /* 0x000fe20002000000 */
[----:B------:R-:W-:Y:S01]  /*2540*/  IMAD.IADD R41, R41, 0x1, R42 ;  /* 0x0000000129297824 */ /* 0x000fe200078e022a */
[----:B------:R-:W-:Y:S02]  /*2550*/  ISETP.GE.U32.AND P4, PT, R40, 0x7fffffa3, PT ;  /* 0x7fffffa32800780c */ /* 0x000fe40003f86070 */
[----:B------:R-:W-:-:S02]  /*2560*/  SEL R40, RZ, 0x7fff8, P3 ;  /* 0x0007fff8ff287807 */ /* 0x000fc40001800000 */
[----:B------:R-:W-:Y:S01]  /*2570*/  ISETP.GE.U32.AND P3, PT, R44, 0x7fffffa4, PT ;  /* 0x7fffffa42c00780c */ /* 0x000fe20003f66070 */
[----:B------:R-:W-:Y:S01]  /*2580*/  VIADD R44, R138, 0xffffffdd ;  /* 0xffffffdd8a2c7836 */ /* 0x000fe20000000000 */
[----:B------:R-:W-:Y:S02]  /*2590*/  SEL R46, RZ, 0x1fffe, P1 ;  /* 0x0001fffeff2e7807 */ /* 0x000fe40000800000 */
[----:B------:R-:W-:Y:S02]  /*25a0*/  ISETP.GE.U32.AND P1, PT, R43, 0x7fffffbd, PT ;  /* 0x7fffffbd2b00780c */ /* 0x000fe40003f26070 */
[----:B------:R-:W-:Y:S02]  /*25b0*/  SEL R43, RZ, 0x4, P4 ;  /* 0x00000004ff2b7807 */ /* 0x000fe40002000000 */
[----:B------:R-:W-:Y:S02]  /*25c0*/  ISETP.GE.U32.AND P4, PT, R44, 0x7fffffbe, PT ;  /* 0x7fffffbe2c00780c */ /* 0x000fe40003f86070 */
[----:B------:R-:W-:-:S02]  /*25d0*/  SEL R44, RZ, 0x7fff8, P3 ;  /* 0x0007fff8ff2c7807 */ /* 0x000fc40001800000 */
[----:B------:R-:W-:Y:S01]  /*25e0*/  ISETP.GE.U32.AND P3, PT, R47, 0x7fffffbf, PT ;  /* 0x7fffffbf2f00780c */ /* 0x000fe20003f66070 */
[----:B------:R-:W-:Y:S01]  /*25f0*/  VIADD R47, R138, 0xffffffd8 ;  /* 0xffffffd88a2f7836 */ /* 0x000fe20000000000 */
[----:B------:R-:W-:Y:S02]  /*2600*/  SEL R49, RZ, 0x1, P1 ;  /* 0x00000001ff317807 */ /* 0x000fe40000800000 */
[----:B------:R-:W-:Y:S01]  /*2610*/  ISETP.GE.U32.AND P1, PT, R48, 0x7fffffc0, PT ;  /* 0x7fffffc03000780c */ /* 0x000fe20003f26070 */
[----:B------:R-:W-:Y:S01]  /*2620*/  VIADD R48, R138, 0xffffffd9 ;  /* 0xffffffd98a307836 */ /* 0x000fe20000000000 */
[----:B------:R-:W-:Y:S02]  /*2630*/  SEL R50, RZ, 0x1fffe, P4 ;  /* 0x0001fffeff327807 */ /* 0x000fe40002000000 */
[----:B------:R-:W-:Y:S02]  /*2640*/  ISETP.GE.U32.AND P4, PT, R47, 0x7fffffb9, PT ;  /* 0x7fffffb92f00780c */ /* 0x000fe40003f86070 */
[----:B------:R-:W-:Y:S01]  /*2650*/  SEL R47, RZ, 0x4, P3 ;  /* 0x00000004ff2f7807 */ /* 0x000fe20001800000 */
[----:B------:R-:W-:Y:S01]  /*2660*/  IMAD.IADD R49, R49, 0x1, R50 ;  /* 0x0000000131317824 */ /* 0x000fe200078e0232 */
[----:B------:R-:W-:-:S02]  /*2670*/  ISETP.GE.U32.AND P3, PT, R48, 0x7fffffba, PT ;  /* 0x7fffffba3000780c */ /* 0x000fc40003f66070 */
[----:B------:R-:W-:Y:S02]  /*2680*/  SEL R48, RZ, 0x7fff8, P1 ;  /* 0x0007fff8ff307807 */ /* 0x000fe40000800000 */
[----:B------:R-:W-:Y:S01]  /*2690*/  ISETP.GE.U32.AND P1, PT, R51, 0x7fffffbb, PT ;  /* 0x7fffffbb3300780c */ /* 0x000fe20003f26070 */
[----:B------:R-:W-:Y:S01]  /*26a0*/  VIADD R51, R138, 0xffffffd4 ;  /* 0xffffffd48a337836 */ /* 0x000fe20000000000 */
[----:B------:R-:W-:Y:S02]  /*26b0*/  SEL R52, RZ, 0x1, P4 ;  /* 0x00000001ff347807 */ /* 0x000fe40002000000 */
[----:B------:R-:W-:Y:S02]  /*26c0*/  ISETP.GE.U32.AND P4, PT, R53, 0x7fffffbc, PT ;  /* 0x7fffffbc3500780c */ /* 0x000fe40003f86070 */
[----:B------:R-:W-:Y:S02]  /*26d0*/  SEL R53, RZ, 0x1fffe, P3 ;  /* 0x0001fffeff357807 */ /* 0x000fe40001800000 */
[----:B------:R-:W-:-:S02]  /*26e0*/  ISETP.GE.U32.AND P3, PT, R51, 0x7fffffb5, PT ;  /* 0x7fffffb53300780c */ /* 0x000fc40003f66070 */
[----:B------:R-:W-:Y:S01]  /*26f0*/  SEL R51, RZ, 0x4, P1 ;  /* 0x00000004ff337807 */ /* 0x000fe20000800000 */
[----:B------:R-:W-:Y:S01]  /*2700*/  IMAD.IADD R52, R52, 0x1, R53 ;  /* 0x0000000134347824 */ /* 0x000fe200078e0235 */
[----:B------:R-:W-:Y:S01]  /*2710*/  ISETP.GE.U32.AND P1, PT, R54, 0x7fffffb6, PT ;  /* 0x7fffffb63600780c */ /* 0x000fe20003f26070 */
[C---:B------:R-:W-:Y:S01]  /*2720*/  VIADD R54, R138.reuse, 0xffffffd7 ;  /* 0xffffffd78a367836 */ /* 0x040fe20000000000 */
[----:B------:R-:W-:Y:S02]  /*2730*/  SEL R56, RZ, 0x1, P3 ;  /* 0x00000001ff387807 */ /* 0x000fe40001800000 */
[----:B------:R-:W-:Y:S01]  /*2740*/  ISETP.GE.U32.AND P3, PT, R55, 0x7fffffb7, PT ;  /* 0x7fffffb73700780c */ /* 0x000fe20003f66070 */
[----:B------:R-:W-:Y:S01]  /*2750*/  VIADD R55, R138, 0xffffffd0 ;  /* 0xffffffd08a377836 */ /* 0x000fe20000000000 */
[----:B------:R-:W-:Y:S02]  /*2760*/  SEL R57, RZ, 0x1fffe, P1 ;  /* 0x0001fffeff397807 */ /* 0x000fe40000800000 */
[----:B------:R-:W-:-:S02]  /*2770*/  ISETP.GE.U32.AND P1, PT, R54, 0x7fffffb8, PT ;  /* 0x7fffffb83600780c */ /* 0x000fc40003f26070 */
[----:B------:R-:W-:Y:S01]  /*2780*/  SEL R54, RZ, 0x4, P3 ;  /* 0x00000004ff367807 */ /* 0x000fe20001800000 */
[----:B------:R-:W-:Y:S01]  /*2790*/  IMAD.IADD R56, R56, 0x1, R57 ;  /* 0x0000000138387824 */ /* 0x000fe200078e0239 */
[----:B------:R-:W-:Y:S02]  /*27a0*/  ISETP.GE.U32.AND P3, PT, R55, 0x7fffffb1, PT ;  /* 0x7fffffb13700780c */ /* 0x000fe40003f66070 */
[----:B------:R-:W-:Y:S02]  /*27b0*/  SEL R55, RZ, 0x7fff8, P1 ;  /* 0x0007fff8ff377807 */ /* 0x000fe40000800000 */
[----:B------:R-:W-:Y:S02]  /*27c0*/  ISETP.GE.U32.AND P1, PT, R58, 0x7fffffb2, PT ;  /* 0x7fffffb23a00780c */ /* 0x000fe40003f26070 */
[----:B------:R-:W-:Y:S02]  /*27d0*/  LOP3.LUT R35, R35, 0x3, RZ, 0xc0, !PT ;  /* 0x0000000323237812 */ /* 0x000fe400078ec0ff */
[----:B------:R-:W-:-:S02]  /*27e0*/  SEL R61, RZ, 0x1fffe, P1 ;  /* 0x0001fffeff3d7807 */ /* 0x000fc40000800000 */
[----:B------:R-:W-:Y:S02]  /*27f0*/  ISETP.GE.U32.AND P1, PT, R168, 0x7fffffc1, PT ;  /* 0x7fffffc1a800780c */ /* 0x000fe40003f26070 */
[----:B------:R-:W-:Y:S01]  /*2800*/  IADD3 R33, R35, R34, R33 ;  /* 0x0000002223217210 */ /* 0x000fe20007ffe021 */
[----:B------:R-:W-:Y:S01]  /*2810*/  IMAD.SHL.U32 R35, R65, 0x100, RZ ;  /* 0x0000010041237824 */ /* 0x000fe200078e00ff */
[----:B------:R-:W-:Y:S01]  /*2820*/  SEL R45, RZ, 0x1, P1 ;  /* 0x00000001ff2d7807 */ /* 0x000fe20000800000 */
[----:B------:R-:W-:Y:S01]  /*2830*/  IMAD R65, R114, 0x6c, RZ ;  /* 0x0000006c72417824 */ /* 0x000fe200078e02ff */
[----:B------:R-:W-:Y:S02]  /*2840*/  SEL R34, RZ, 0x7fff8, P4 ;  /* 0x0007fff8ff227807 */ /* 0x000fe40002000000 */
[-C--:B------:R-:W-:Y:S01]  /*2850*/  IADD3 R120, P4, R121, R26.reuse, RZ ;  /* 0x0000001a79787210 */ /* 0x080fe20007f9e0ff */
[----:B------:R-:W-:Y:S01]  /*2860*/  IMAD.IADD R78, R45, 0x1, R78 ;  /* 0x000000012d4e7824 */ /* 0x000fe200078e024e */
[----:B------:R-:W-:-:S02]  /*2870*/  IADD3 R116, P5, R117, R26, RZ ;  /* 0x0000001a75747210 */ /* 0x000fc40007fbe0ff */
[----:B------:R-:W-:Y:S02]  /*2880*/  LOP3.LUT R37, R37, 0x3, RZ, 0xc0, !PT ;  /* 0x0000000325257812 */ /* 0x000fe400078ec0ff */
[----:B------:R-:W-:Y:S02]  /*2890*/  LOP3.LUT R78, R78, 0x3, RZ, 0xc0, !PT ;  /* 0x000000034e4e7812 */ /* 0x000fe400078ec0ff */
[-C--:B------:R-:W-:Y:S02]  /*28a0*/  LEA.HI.X.SX32 R121, R19, R27.reuse, 0x2, P4 ;  /* 0x0000001b13797211 */ /* 0x080fe400020f16ff */
[----:B------:R-:W-:Y:S02]  /*28b0*/  LEA.HI.X.SX32 R117, R22, R27, 0x2, P5 ;  /* 0x0000001b16757211 */ /* 0x000fe400028f16ff */
[----:B------:R-:W-:Y:S02]  /*28c0*/  IADD3 R75, R78, R76, R75 ;  /* 0x0000004c4e4b7210 */ /* 0x000fe40007ffe04b */
[----:B------:R-:W-:-:S02]  /*28d0*/  IADD3 R118, P4, R119, R26, RZ ;  /* 0x0000001a77767210 */ /* 0x000fc40007f9e0ff */
[C---:B------:R-:W-:Y:S02]  /*28e0*/  LEA R86, P5, R114.reuse, R26, 0x6 ;  /* 0x0000001a72567211 */ /* 0x040fe400078a30ff */
[----:B------:R-:W-:Y:S02]  /*28f0*/  IADD3 R31, R37, R32, R31 ;  /* 0x00000020251f7210 */ /* 0x000fe40007ffe01f */
[----:B------:R-:W-:Y:S01]  /*2900*/  LOP3.LUT R32, R75, 0xf, RZ, 0xc0, !PT ;  /* 0x0000000f4b207812 */ /* 0x000fe200078ec0ff */
[----:B------:R-:W-:Y:S01]  /*2910*/  IMAD R75, R114, 0x58, RZ ;  /* 0x00000058724b7824 */ /* 0x000fe200078e02ff */
[-C--:B------:R-:W-:Y:S02]  /*2920*/  LEA.HI.X.SX32 R119, R90, R27.reuse, 0x2, P4 ;  /* 0x0000001b5a777211 */ /* 0x080fe400020f16ff */
[----:B------:R-:W-:Y:S01]  /*2930*/  LEA.HI.X.SX32 R87, R91, R27, 0x2, P5 ;  /* 0x0000001b5b577211 */ /* 0x000fe200028f16ff */
[----:B------:R-:W-:Y:S01]  /*2940*/  IMAD R69, R69, 0x10, R32 ;  /* 0x0000001045457824 */ /* 0x000fe200078e0220 */
[-C--:B------:R-:W-:Y:S01]  /*2950*/  IADD3 R112, P4, R113, R26.reuse, RZ ;  /* 0x0000001a71707210 */ /* 0x080fe20007f9e0ff */
[----:B------:R1:W-:Y:S01]  /*2960*/  LDGSTS.E [R177+0xc], desc[UR16][R118.64], !P2 ;  /* 0x0000c00076b17fae */ /* 0x0003e2000d121850 */
[----:B------:R-:W-:-:S02]  /*2970*/  IADD3 R82, P5, R83, R26, RZ ;  /* 0x0000001a53527210 */ /* 0x000fc40007fbe0ff */
[----:B------:R-:W-:Y:S02]  /*2980*/  SEL R60, RZ, 0x1, P3 ;  /* 0x00000001ff3c7807 */ /* 0x000fe40001800000 */
[-C--:B------:R-:W-:Y:S02]  /*2990*/  LEA.HI.X.SX32 R113, R92, R27.reuse, 0x2, P4 ;  /* 0x0000001b5c717211 */ /* 0x080fe400020f16ff */
[----:B------:R-:W-:Y:S01]  /*29a0*/  LEA.HI.X.SX32 R83, R93, R27, 0x2, P5 ;  /* 0x0000001b5d537211 */ /* 0x000fe200028f16ff */
[----:B------:R-:W-:Y:S01]  /*29b0*/  IMAD.IADD R60, R60, 0x1, R61 ;  /* 0x000000013c3c7824 */ /* 0x000fe200078e023d */
[----:B------:R-:W-:Y:S01]  /*29c0*/  ISETP.GE.U32.AND P3, PT, R59, 0x7fffffb3, PT ;  /* 0x7fffffb33b00780c */ /* 0x000fe20003f66070 */
[----:B------:R-:W-:Y:S01]  /*29d0*/  VIADD R59, R138, 0xffffffd3 ;  /* 0xffffffd38a3b7836 */ /* 0x000fe20000000000 */
[----:B------:R-:W-:Y:S02]  /*29e0*/  LOP3.LUT R35, R35, 0xf00, RZ, 0xe2, !PT ;  /* 0x00000f0023237812 */ /* 0x000fe400078ee2ff */
[----:B------:R-:W-:-:S02]  /*29f0*/  IADD3 R84, P4, R85, R26, RZ ;  /* 0x0000001a55547210 */ /* 0x000fc40007f9e0ff */
[-C--:B------:R-:W-:Y:S01]  /*2a00*/  IADD3 R78, P5, R79, R26.reuse, RZ ;  /* 0x0000001a4f4e7210 */ /* 0x080fe20007fbe0ff */
[----:B------:R-:W-:Y:S01]  /*2a10*/  IMAD R62, R62, 0x1000, R35 ;  /* 0x000010003e3e7824 */ /* 0x000fe200078e0223 */
[----:B------:R-:W-:Y:S02]  /*2a20*/  LOP3.LUT R69, R69, 0xff, RZ, 0xc0, !PT ;  /* 0x000000ff45457812 */ /* 0x000fe400078ec0ff */
[-C--:B------:R-:W-:Y:S02]  /*2a30*/  LEA.HI.X.SX32 R85, R94, R27.reuse, 0x2, P4 ;  /* 0x0000001b5e557211 */ /* 0x080fe400020f16ff */
[----:B------:R-:W-:Y:S01]  /*2a40*/  LEA.HI.X.SX32 R79, R12, R27, 0x2, P5 ;  /* 0x0000001b0c4f7211 */ /* 0x000fe200028f16ff */
[----:B------:R-:W-:Y:S01]  /*2a50*/  IMAD.IADD R62, R62, 0x1, R69 ;  /* 0x000000013e3e7824 */ /* 0x000fe200078e0245 */
[----:B------:R-:W-:Y:S01]  /*2a60*/  SEL R58, RZ, 0x4, P3 ;  /* 0x00000004ff3a7807 */ /* 0x000fe20001800000 */
[----:B------:R-:W-:Y:S01]  /*2a70*/  IMAD R69, R114, 0x68, RZ ;  /* 0x0000006872457824 */ /* 0x000fe200078e02ff */
[----:B------:R-:W-:-:S02]  /*2a80*/  IADD3 R80, P4, R81, R26, RZ ;  /* 0x0000001a51507210 */ /* 0x000fc40007f9e0ff */
[----:B------:R-:W-:Y:S02]  /*2a90*/  IADD3 R74, P5, R75, R26, RZ ;  /* 0x0000001a4b4a7210 */ /* 0x000fe40007fbe0ff */
[----:B------:R-:W-:Y:S02]  /*2aa0*/  ISETP.GE.U32.AND P3, PT, R59, 0x7fffffb4, PT ;  /* 0x7fffffb43b00780c */ /* 0x000fe40003f66070 */
[-C--:B------:R-:W-:Y:S02]  /*2ab0*/  LEA.HI.X.SX32 R81, R95, R27.reuse, 0x2, P4 ;  /* 0x0000001b5f517211 */ /* 0x080fe400020f16ff */
[----:B------:R-:W-:Y:S02]  /*2ac0*/  LEA.HI.X.SX32 R75, R96, R27, 0x2, P5 ;  /* 0x0000001b604b7211 */ /* 0x000fe400028f16ff */
[----:B------:R-:W-:Y:S02]  /*2ad0*/  SEL R59, RZ, 0x7fff8, P3 ;  /* 0x0007fff8ff3b7807 */ /* 0x000fe40001800000 */
[----:B------:R-:W-:-:S02]  /*2ae0*/  LOP3.LUT R60, R60, 0x3, RZ, 0xc0, !PT ;  /* 0x000000033c3c7812 */ /* 0x000fc400078ec0ff */
[-C--:B------:R-:W-:Y:S02]  /*2af0*/  IADD3 R76, P4, R77, R26.reuse, RZ ;  /* 0x0000001a4d4c7210 */ /* 0x080fe40007f9e0ff */
[----:B------:R-:W-:Y:S02]  /*2b00*/  IADD3 R70, P5, R71, R26, RZ ;  /* 0x0000001a47467210 */ /* 0x000fe40007fbe0ff */
[----:B------:R-:W-:Y:S01]  /*2b10*/  IADD3 R58, R60, R59, R58 ;  /* 0x0000003b3c3a7210 */ /* 0x000fe20007ffe03a */
[----:B------:R-:W-:Y:S01]  /*2b20*/  IMAD R59, R114, 0x74, RZ ;  /* 0x00000074723b7824 */ /* 0x000fe200078e02ff */
[-C--:B------:R-:W-:Y:S02]  /*2b30*/  LEA.HI.X.SX32 R77, R97, R27.reuse, 0x2, P4 ;  /* 0x0000001b614d7211 */ /* 0x080fe400020f16ff */
[----:B------:R-:W-:Y:S02]  /*2b40*/  LEA.HI.X.SX32 R71, R14, R27, 0x2, P5 ;  /* 0x0000001b0e477211 */ /* 0x000fe400028f16ff */
[----:B------:R-:W-:-:S02]  /*2b50*/  LOP3.LUT R49, R49, 0x3, RZ, 0xc0, !PT ;  /* 0x0000000331317812 */ /* 0x000fc400078ec0ff */
[-C--:B------:R-:W-:Y:S02]  /*2b60*/  IADD3 R66, P4, R67, R26.reuse, RZ ;  /* 0x0000001a43427210 */ /* 0x080fe40007f9e0ff */
[----:B------:R-:W-:Y:S02]  /*2b70*/  IADD3 R68, P5, R69, R26, RZ ;  /* 0x0000001a45447210 */ /* 0x000fe40007fbe0ff */
[----:B------:R-:W-:Y:S01]  /*2b80*/  IADD3 R47, R49, R48, R47 ;  /* 0x00000030312f7210 */ /* 0x000fe20007ffe02f */
[----:B------:R-:W-:Y:S01]  /*2b90*/  IMAD R49, R114, 0x7c, RZ ;  /* 0x0000007c72317824 */ /* 0x000fe200078e02ff */
[----:B------:R-:W-:Y:S02]  /*2ba0*/  LOP3.LUT R35, R58, 0xf, RZ, 0xc0, !PT ;  /* 0x0000000f3a237812 */ /* 0x000fe400078ec0ff */
[-C--:B------:R-:W-:Y:S02]  /*2bb0*/  LEA.HI.X.SX32 R67, R98, R27.reuse, 0x2, P4 ;  /* 0x0000001b62437211 */ /* 0x080fe400020f16ff */
[----:B------:R-:W-:-:S02]  /*2bc0*/  LEA.HI.X.SX32 R69, R99, R27, 0x2, P5 ;  /* 0x0000001b63457211 */ /* 0x000fc400028f16ff */
[-C--:B------:R-:W-:Y:S02]  /*2bd0*/  IADD3 R64, P4, R65, R26.reuse, RZ ;  /* 0x0000001a41407210 */ /* 0x080fe40007f9e0ff */
[-C--:B------:R-:W-:Y:S02]  /*2be0*/  IADD3 R58, P5, R59, R26.reuse, RZ ;  /* 0x0000001a3b3a7210 */ /* 0x080fe40007fbe0ff */
[----:B--2---:R-:W-:Y:S02]  /*2bf0*/  LOP3.LUT R29, R62, 0xffff, RZ, 0xc0, !PT ;  /* 0x0000ffff3e1d7812 */ /* 0x004fe400078ec0ff */
[-C--:B------:R-:W-:Y:S02]  /*2c00*/  LEA.HI.X.SX32 R65, R100, R27.reuse, 0x2, P4 ;  /* 0x0000001b64417211 */ /* 0x080fe400020f16ff */
[----:B------:R-:W-:Y:S02]  /*2c10*/  LEA.HI.X.SX32 R59, R101, R27, 0x2, P5 ;  /* 0x0000001b653b7211 */ /* 0x000fe400028f16ff */
[----:B------:R-:W-:-:S02]  /*2c20*/  IADD3 R24, P4, R25, R26, RZ ;  /* 0x0000001a19187210 */ /* 0x000fc40007f9e0ff */
[-C--:B------:R-:W-:Y:S02]  /*2c30*/  IADD3 R48, P5, R49, R26.reuse, RZ ;  /* 0x0000001a31307210 */ /* 0x080fe40007fbe0ff */
[----:B------:R-:W-:Y:S02]  /*2c40*/  SHF.R.U32.HI R36, RZ, 0xf, R29 ;  /* 0x0000000fff247819 */ /* 0x000fe4000001161d */
[-C--:B------:R-:W-:Y:S02]  /*2c50*/  LEA.HI.X.SX32 R25, R102, R27.reuse, 0x2, P4 ;  /* 0x0000001b66197211 */ /* 0x080fe400020f16ff */
[----:B------:R-:W-:Y:S02]  /*2c60*/  LEA.HI.X.SX32 R49, R103, R27, 0x2, P5 ;  /* 0x0000001b67317211 */ /* 0x000fe400028f16ff */
[----:B------:R-:W-:Y:S01]  /*2c70*/  IADD3 R62, P4, R63, R26, RZ ;  /* 0x0000001a3f3e7210 */ /* 0x000fe20007f9e0ff */
[----:B------:R-:W-:Y:S01]  /*2c80*/  IMAD.SHL.U32 R26, R31, 0x100, RZ ;  /* 0x000001001f1a7824 */ /* 0x000fe200078e00ff */
[----:B------:R-:W-:-:S02]  /*2c90*/  LOP3.LUT P5, RZ, R36, 0x1, RZ, 0xc0, !PT ;  /* 0x0000000124ff7812 */ /* 0x000fc400078ac0ff */
[--C-:B------:R-:W-:Y:S02]  /*2ca0*/  SHF.R.U32.HI R28, RZ, 0xe, R29.reuse ;  /* 0x0000000eff1c7819 */ /* 0x100fe4000001161d */
[----:B------:R-:W-:Y:S02]  /*2cb0*/  LEA.HI.X.SX32 R63, R20, R27, 0x2, P4 ;  /* 0x0000001b143f7211 */ /* 0x000fe400020f16ff */
[----:B------:R-:W-:Y:S02]  /*2cc0*/  LOP3.LUT P4, RZ, R28, 0x1, RZ, 0xc0, !PT ;  /* 0x000000011cff7812 */ /* 0x000fe4000788c0ff */
[--C-:B------:R-:W-:Y:S02]  /*2cd0*/  SHF.R.U32.HI R27, RZ, 0xd, R29.reuse ;  /* 0x0000000dff1b7819 */ /* 0x100fe4000001161d */
[--C-:B------:R-:W-:Y:S02]  /*2ce0*/  SHF.R.U32.HI R28, RZ, 0xc, R29.reuse ;  /* 0x0000000cff1c7819 */ /* 0x100fe4000001161d */
[----:B------:R-:W-:Y:S01]  /*2cf0*/  LOP3.LUT P6, RZ, R27, 0x1, RZ, 0xc0, !PT ;  /* 0x000000011bff7812 */ /* 0x000fe200078cc0ff */
[----:B------:R2:W-:Y:S01]  /*2d00*/  LDGSTS.E [R187], desc[UR16][R86.64], P5 ;  /* 0x0000000056bb7fae */ /* 0x0005e2000a921850 */
[----:B------:R-:W-:-:S02]  /*2d10*/  SHF.R.U32.HI R27, RZ, 0xb, R29 ;  /* 0x0000000bff1b7819 */ /* 0x000fc4000001161d */
[----:B------:R-:W-:Y:S02]  /*2d20*/  LOP3.LUT P2, RZ, R28, 0x1, RZ, 0xc0, !PT ;  /* 0x000000011cff7812 */ /* 0x000fe4000784c0ff */
[----:B------:R-:W-:Y:S01]  /*2d30*/  LOP3.LUT P5, RZ, R27, 0x1, RZ, 0xc0, !PT ;  /* 0x000000011bff7812 */ /* 0x000fe200078ac0ff */
[----:B------:R3:W-:Y:S01]  /*2d40*/  LDGSTS.E [R187+0x4], desc[UR16][R112.64], P4 ;  /* 0x0000400070bb7fae */ /* 0x0007e2000a121850 */
[--C-:B------:R-:W-:Y:S02]  /*2d50*/  SHF.R.U32.HI R27, RZ, 0xa, R29.reuse ;  /* 0x0000000aff1b7819 */ /* 0x100fe4000001161d */
[----:B------:R-:W-:Y:S02]  /*2d60*/  ISETP.GE.U32.AND P3, PT, R170, 0x7fffffa1, PT ;  /* 0x7fffffa1aa00780c */ /* 0x000fe40003f66070 */
[----:B------:R-:W-:Y:S01]  /*2d70*/  LOP3.LUT P4, RZ, R27, 0x1, RZ, 0xc0, !PT ;  /* 0x000000011bff7812 */ /* 0x000fe2000788c0ff */
[----:B------:R4:W-:Y:S01]  /*2d80*/  LDGSTS.E [R187+0x8], desc[UR16][R82.64], P6 ;  /* 0x0000800052bb7fae */ /* 0x0009e2000b121850 */
[----:B------:R-:W-:-:S02]  /*2d90*/  SHF.R.U32.HI R27, RZ, 0x9, R29 ;  /* 0x00000009ff1b7819 */ /* 0x000fc4000001161d */
[----:B------:R-:W-:Y:S01]  /*2da0*/  SEL R45, RZ, 0x1, P3 ;  /* 0x00000001ff2d7807 */ /* 0x000fe20001800000 */
[----:B------:R5:W-:Y:S01]  /*2db0*/  LDGSTS.E [R187+0xc], desc[UR16][R84.64], P2 ;  /* 0x0000c00054bb7fae */ /* 0x000be20009121850 */
[----:B------:R-:W-:Y:S02]  /*2dc0*/  LOP3.LUT P6, RZ, R27, 0x1, RZ, 0xc0, !PT ;  /* 0x000000011bff7812 */ /* 0x000fe400078cc0ff */
[--C-:B------:R-:W-:Y:S01]  /*2dd0*/  SHF.R.U32.HI R27, RZ, 0x8, R29.reuse ;  /* 0x00000008ff1b7819 */ /* 0x100fe2000001161d */
[----:B------:R-:W-:Y:S01]  /*2de0*/  IMAD.IADD R45, R45, 0x1, R46 ;  /* 0x000000012d2d7824 */ /* 0x000fe200078e022e */
[----:B------:R-:W-:Y:S01]  /*2df0*/  LDGSTS.E [R185], desc[UR16][R78.64], P5 ;  /* 0x000000004eb97fae */ /* 0x000fe2000a921850 */
[----:B------:R-:W-:Y:S02]  /*2e00*/  LOP3.LUT R41, R41, 0x3, RZ, 0xc0, !PT ;  /* 0x0000000329297812 */ /* 0x000fe400078ec0ff */
[----:B------:R-:W-:Y:S01]  /*2e10*/  LOP3.LUT P2, RZ, R27, 0x1, RZ, 0xc0, !PT ;  /* 0x000000011bff7812 */ /* 0x000fe2000784c0ff */
[----:B------:R-:W-:Y:S01]  /*2e20*/  LDGSTS.E [R185+0x4], desc[UR16][R80.64], P4 ;  /* 0x0000400050b97fae */ /* 0x000fe2000a121850 */
[----:B------:R-:W-:-:S02]  /*2e30*/  SHF.R.U32.HI R27, RZ, 0x7, R29 ;  /* 0x00000007ff1b7819 */ /* 0x000fc4000001161d */
[----:B------:R-:W-:Y:S02]  /*2e40*/  LOP3.LUT R45, R45, 0x3, RZ, 0xc0, !PT ;  /* 0x000000032d2d7812 */ /* 0x000fe400078ec0ff */
[----:B------:R-:W-:Y:S01]  /*2e50*/  LOP3.LUT P5, RZ, R27, 0x1, RZ, 0xc0, !PT ;  /* 0x000000011bff7812 */ /* 0x000fe200078ac0ff */
[----:B------:R-:W-:Y:S01]  /*2e60*/  LDGSTS.E [R185+0x8], desc[UR16][R74.64], P6 ;  /* 0x000080004ab97fae */ /* 0x000fe2000b121850 */
[----:B------:R-:W-:Y:S02]  /*2e70*/  SHF.R.U32.HI R27, RZ, 0x6, R29 ;  /* 0x00000006ff1b7819 */ /* 0x000fe4000001161d */
[----:B------:R-:W-:Y:S02]  /*2e80*/  IADD3 R43, R45, R44, R43 ;  /* 0x0000002c2d2b7210 */ /* 0x000fe40007ffe02b */
[----:B------:R-:W-:Y:S01]  /*2e90*/  LOP3.LUT P4, RZ, R27, 0x1, RZ, 0xc0, !PT ;  /* 0x000000011bff7812 */ /* 0x000fe2000788c0ff */
[----:B------:R-:W-:Y:S01]  /*2ea0*/  LDGSTS.E [R185+0xc], desc[UR16][R76.64], P2 ;  /* 0x0000c0004cb97fae */ /* 0x000fe20009121850 */
[----:B------:R-:W-:-:S02]  /*2eb0*/  SHF.R.U32.HI R27, RZ, 0x5, R29 ;  /* 0x00000005ff1b7819 */ /* 0x000fc4000001161d */
[----:B------:R-:W-:Y:S02]  /*2ec0*/  IADD3 R39, R41, R40, R39 ;  /* 0x0000002829277210 */ /* 0x000fe40007ffe027 */
[----:B------:R-:W-:Y:S02]  /*2ed0*/  LOP3.LUT R32, R43, 0xf, RZ, 0xc0, !PT ;  /* 0x0000000f2b207812 */ /* 0x000fe400078ec0ff */
[----:B------:R-:W-:Y:S02]  /*2ee0*/  LOP3.LUT P6, RZ, R27, 0x1, RZ, 0xc0, !PT ;  /* 0x000000011bff7812 */ /* 0x000fe400078cc0ff */
[----:B------:R-:W-:Y:S01]  /*2ef0*/  LOP3.LUT R106, R6, 0x60, RZ, 0x3c, !PT ;  /* 0x00000060066a7812 */ /* 0x000fe200078e3cff */
[----:B------:R-:W-:Y:S01]  /*2f00*/  IMAD R32, R39, 0x10, R32 ;  /* 0x0000001027207824 */ /* 0x000fe200078e0220 */
[----:B------:R-:W-:Y:S02]  /*2f10*/  SHF.R.U32.HI R31, RZ, 0x4, R29 ;  /* 0x00000004ff1f7819 */ /* 0x000fe4000001161d */
[----:B------:R-:W-:Y:S01]  /*2f20*/  LOP3.LUT R26, R26, 0xf00, RZ, 0xe2, !PT ;  /* 0x00000f001a1a7812 */ /* 0x000fe200078ee2ff */
[----:B------:R-:W-:Y:S01]  /*2f30*/  VIADD R171, R106, UR8 ;  /* 0x000000086aab7c36 */ /* 0x000fe20008000000 */
[----:B------:R-:W-:-:S02]  /*2f40*/  LOP3.LUT P2, RZ, R31, 0x1, RZ, 0xc0, !PT ;  /* 0x000000011fff7812 */ /* 0x000fc4000784c0ff */
[----:B------:R-:W-:Y:S01]  /*2f50*/  LOP3.LUT R27, R32, 0xff, RZ, 0xc0, !PT ;  /* 0x000000ff201b7812 */ /* 0x000fe200078ec0ff */
[----:B------:R-:W-:Y:S01]  /*2f60*/  IMAD R26, R33, 0x1000, R26 ;  /* 0x00001000211a7824 */ /* 0x000fe200078e021a */
[----:B------:R-:W-:Y:S01]  /*2f70*/  LDGSTS.E [R171], desc[UR16][R70.64], P5 ;  /* 0x0000000046ab7fae */ /* 0x000fe2000a921850 */
[----:B------:R-:W-:Y:S02]  /*2f80*/  LOP3.LUT R108, R6, 0x70, RZ, 0x3c, !PT ;  /* 0x00000070066c7812 */ /* 0x000fe400078e3cff */
[----:B------:R-:W-:Y:S01]  /*2f90*/  IMAD.IADD R27, R26, 0x1, R27 ;  /* 0x000000011a1b7824 */ /* 0x000fe200078e021b */
[----:B------:R-:W-:Y:S01]  /*2fa0*/  LDGSTS.E [R171+0x4], desc[UR16][R66.64], P4 ;  /* 0x0000400042ab7fae */ /* 0x000fe2000a121850 */
[--C-:B------:R-:W-:Y:S01]  /*2fb0*/  SHF.R.U32.HI R26, RZ, 0x3, R29.reuse ;  /* 0x00000003ff1a7819 */ /* 0x100fe2000001161d */
[----:B------:R-:W-:Y:S01]  /*2fc0*/  VIADD R169, R108, UR8 ;  /* 0x000000086ca97c36 */ /* 0x000fe20008000000 */
[----:B------:R-:W-:Y:S01]  /*2fd0*/  LOP3.LUT R52, R52, 0x3, RZ, 0xc0, !PT ;  /* 0x0000000334347812 */ /* 0x000fe200078ec0ff */
[----:B------:R-:W-:Y:S01]  /*2fe0*/  LDGSTS.E [R171+0x8], desc[UR16][R68.64], P6 ;  /* 0x0000800044ab7fae */ /* 0x000fe2000b121850 */
[----:B------:R-:W-:Y:S01]  /*2ff0*/  ISETP.GE.AND P6, PT, R107, R138, PT ;  /* 0x0000008a6b00720c */ /* 0x000fe20003fc6270 */
[----:B------:R-:W-:Y:S01]  /*3000*/  VIADD R138, R138, 0x1f ;  /* 0x0000001f8a8a7836 */ /* 0x000fe20000000000 */
[----:B------:R-:W-:Y:S01]  /*3010*/  LOP3.LUT P5, RZ, R26, 0x1, RZ, 0xc0, !PT ;  /* 0x000000011aff7812 */ /* 0x000fe200078ac0ff */
[----:B------:R-:W-:Y:S01]  /*3020*/  LDGSTS.E [R171+0xc], desc[UR16][R64.64], P2 ;  /* 0x0000c00040ab7fae */ /* 0x000fe20009121850 */
[----:B------:R-:W-:-:S02]  /*3030*/  SHF.R.U32.HI R26, RZ, 0x2, R29 ;  /* 0x00000002ff1a7819 */ /* 0x000fc4000001161d */
[----:B------:R-:W-:Y:S02]  /*3040*/  ISETP.GT.AND P2, PT, R138, 0x1f, PT ;  /* 0x0000001f8a00780c */ /* 0x000fe40003f44270 */
[----:B------:R-:W-:Y:S02]  /*3050*/  SHF.R.U32.HI R29, RZ, 0x1, R29 ;  /* 0x00000001ff1d7819 */ /* 0x000fe4000001161d */
[----:B------:R-:W-:Y:S02]  /*3060*/  LOP3.LUT P4, RZ, R26, 0x1, RZ, 0xc0, !PT ;  /* 0x000000011aff7812 */ /* 0x000fe4000788c0ff */
[----:B------:R-:W-:Y:S02]  /*3070*/  SEL R26, RZ, 0x4, !P2 ;  /* 0x00000004ff1a7807 */ /* 0x000fe40005000000 */
[----:B------:R-:W-:Y:S01]  /*3080*/  LOP3.LUT P2, RZ, R29, 0x1, RZ, 0xc0, !PT ;  /* 0x000000011dff7812 */ /* 0x000fe2000784c0ff */
[----:B------:R-:W-:Y:S01]  /*3090*/  LDGSTS.E [R169], desc[UR16][R62.64], P5 ;  /* 0x000000003ea97fae */ /* 0x000fe2000a921850 */
[----:B------:R-:W-:-:S02]  /*30a0*/  LOP3.LUT R56, R56, 0x3, RZ, 0xc0, !PT ;  /* 0x0000000338387812 */ /* 0x000fc400078ec0ff */
[----:B------:R-:W-:Y:S02]  /*30b0*/  IADD3 R34, R52, R34, R51 ;  /* 0x0000002234227210 */ /* 0x000fe40007ffe033 */
[----:B------:R-:W-:Y:S02]  /*30c0*/  IADD3 R54, R56, R55, R54 ;  /* 0x0000003738367210 */ /* 0x000fe40007ffe036 */
[----:B------:R-:W-:Y:S01]  /*30d0*/  SEL R26, R26, RZ, !P6 ;  /* 0x000000ff1a1a7207 */ /* 0x000fe20007000000 */
[----:B------:R-:W-:Y:S01]  /*30e0*/  LDGSTS.E [R169+0x4], desc[UR16][R58.64], P4 ;  /* 0x000040003aa97fae */ /* 0x000fe2000a121850 */
[----:B------:R-:W-:Y:S01]  /*30f0*/  IADD3 R32, P4, R109, UR6, RZ ;  /* 0x000000066d207c10 */ /* 0x000fe2000ff9e0ff */
[----:B------:R-:W-:Y:S01]  /*3100*/  IMAD.SHL.U32 R28, R34, 0x100, RZ ;  /* 0x00000100221c7824 */ /* 0x000fe200078e00ff */
[----:B------:R-:W-:Y:S01]  /*3110*/  ISETP.NE.U32.AND P6, PT, R26, RZ, PT ;  /* 0x000000ff1a00720c */ /* 0x000fe20003fc5070 */
[----:B------:R-:W-:Y:S01]  /*3120*/  LDGSTS.E [R169+0x8], desc[UR16][R24.64], P2 ;  /* 0x0000800018a97fae */ /* 0x000fe20009121850 */
[----:B------:R-:W-:Y:S01]  /*3130*/  LEA.HI.X.SX32 R111, R155, UR7, 0x2, P4 ;  /* 0x000000079b6f7c11 */ /* 0x000fe2000a0f16ff */
[----:B------:R-:W-:Y:S01]  /*3140*/  IMAD R35, R54, 0x10, R35 ;  /* 0x0000001036237824 */ /* 0x000fe200078e0223 */
[-C--:B------:R-:W-:Y:S01]  /*3150*/  LEA R56, P4, R142, R32.reuse, 0x2 ;  /* 0x000000208e387211 */ /* 0x080fe200078810ff */
[----:B------:R-:W-:Y:S01]  /*3160*/  LDGSTS.E [R169+0xc], desc[UR16][R48.64], !P1 ;  /* 0x0000c00030a97fae */ /* 0x000fe2000c921850 */
[----:B------:R-:W-:-:S02]  /*3170*/  LEA R60, P1, R139, R32, 0x2 ;  /* 0x000000208b3c7211 */ /* 0x000fc400078210ff */
[----:B------:R-:W-:Y:S01]  /*3180*/  LOP3.LUT R28, R28, 0xf00, RZ, 0xe2, !PT ;  /* 0x00000f001c1c7812 */ /* 0x000fe200078ee2ff */
[----:B------:R-:W0:Y:S01]  /*3190*/  LDGDEPBAR ;  /* 0x00000000000079af */ /* 0x000e220000000000 */
[-C--:B------:R-:W-:Y:S02]  /*31a0*/  LEA.HI.X.SX32 R61, R139, R111.reuse, 0x2, P1 ;  /* 0x0000006f8b3d7211 */ /* 0x080fe400008f16ff */
[-C--:B------:R-:W-:Y:S01]  /*31b0*/  LEA R54, P1, R144, R32.reuse, 0x2 ;  /* 0x0000002090367211 */ /* 0x080fe200078210ff */
[----:B------:R-:W-:Y:S01]  /*31c0*/  IMAD R28, R47, 0x1000, R28 ;  /* 0x000010002f1c7824 */ /* 0x000fe200078e021c */
[-C--:B------:R-:W-:Y:S01]  /*31d0*/  LEA.HI.X.SX32 R57, R142, R111.reuse, 0x2, P4 ;  /* 0x0000006f8e397211 */ /* 0x080fe200020f16ff */
[----:B------:R-:W-:Y:S01]  /*31e0*/  LDGSTS.E [R175+0xc000], desc[UR16][R60.64], P6 ;  /* 0x0c0000003caf7fae */ /* 0x000fe2000b121850 */
[----:B------:R-:W-:Y:S02]  /*31f0*/  LEA R38, P4, R146, R32, 0x2 ;  /* 0x0000002092267211 */ /* 0x000fe400078810ff */
[----:B------:R-:W-:Y:S01]  /*3200*/  LOP3.LUT R35, R35, 0xff, RZ, 0xc0, !PT ;  /* 0x000000ff23237812 */ /* 0x000fe200078ec0ff */
[----:B------:R-:W-:Y:S01]  /*3210*/  LDGSTS.E [R175+0xc400], desc[UR16][R56.64], P6 ;  /* 0x0c40000038af7fae */ /* 0x000fe2000b121850 */
[----:B------:R-:W-:-:S02]  /*3220*/  LEA.HI.X.SX32 R55, R144, R111, 0x2, P1 ;  /* 0x0000006f90377211 */ /* 0x000fc400008f16ff */
[CC--:B------:R-:W-:Y:S01]  /*3230*/  LEA R50, P1, R147.reuse, R32.reuse, 0x2 ;  /* 0x0000002093327211 */ /* 0x0c0fe200078210ff */
[----:B------:R-:W-:Y:S01]  /*3240*/  IMAD.IADD R28, R28, 0x1, R35 ;  /* 0x000000011c1c7824 */ /* 0x000fe200078e0223 */
[-C--:B------:R-:W-:Y:S01]  /*3250*/  LEA.HI.X.SX32 R39, R146, R111.reuse, 0x2, P4 ;  /* 0x0000006f92277211 */ /* 0x080fe200020f16ff */
[----:B------:R-:W-:Y:S01]  /*3260*/  LDGSTS.E [R175+0xc800], desc[UR16][R54.64], P6 ;  /* 0x0c80000036af7fae */ /* 0x000fe2000b121850 */
[CC--:B------:R-:W-:Y:S02]  /*3270*/  LEA R52, P4, R148.reuse, R32.reuse, 0x2 ;  /* 0x0000002094347211 */ /* 0x0c0fe400078810ff */
[-C--:B------:R-:W-:Y:S01]  /*3280*/  LEA.HI.X.SX32 R51, R147, R111.reuse, 0x2, P1 ;  /* 0x0000006f93337211 */ /* 0x080fe200008f16ff */
[----:B------:R-:W-:Y:S01]  /*3290*/  LDGSTS.E [R175+0xcc00], desc[UR16][R38.64], P6 ;  /* 0x0cc0000026af7fae */ /* 0x000fe2000b121850 */
[-C--:B------:R-:W-:Y:S02]  /*32a0*/  LEA R46, P1, R149, R32.reuse, 0x2 ;  /* 0x00000020952e7211 */ /* 0x080fe400078210ff */
[----:B------:R-:W-:Y:S01]  /*32b0*/  LEA.HI.X.SX32 R53, R148, R111, 0x2, P4 ;  /* 0x0000006f94357211 */ /* 0x000fe200020f16ff */
[----:B------:R-:W-:Y:S01]  /*32c0*/  LDGSTS.E [R175+0xd000], desc[UR16][R50.64], P6 ;  /* 0x0d00000032af7fae */ /* 0x000fe2000b121850 */
[----:B------:R-:W-:-:S02]  /*32d0*/  LEA R44, P4, R150, R32, 0x2 ;  /* 0x00000020962c7211 */ /* 0x000fc400078810ff */
[----:B------:R-:W-:Y:S01]  /*32e0*/  PRMT R172, R27, 0x5410, R28 ;  /* 0x000054101bac7816 */ /* 0x000fe2000000001c */
[----:B------:R-:W-:Y:S01]  /*32f0*/  LDGSTS.E [R175+0xd400], desc[UR16][R52.64], P6 ;  /* 0x0d40000034af7fae */ /* 0x000fe2000b121850 */
[-C--:B------:R-:W-:Y:S02]  /*3300*/  LEA.HI.X.SX32 R47, R149, R111.reuse, 0x2, P1 ;  /* 0x0000006f952f7211 */ /* 0x080fe400008f16ff */
[-C--:B------:R-:W-:Y:S02]  /*3310*/  LEA R28, P1, R141, R32.reuse, 0x2 ;  /* 0x000000208d1c7211 */ /* 0x080fe400078210ff */
[-C--:B------:R-:W-:Y:S01]  /*3320*/  LEA.HI.X.SX32 R45, R150, R111.reuse, 0x2, P4 ;  /* 0x0000006f962d7211 */ /* 0x080fe200020f16ff */
[----:B------:R-:W-:Y:S01]  /*3330*/  LDGSTS.E [R175+0xd800], desc[UR16][R46.64], P6 ;  /* 0x0d8000002eaf7fae */ /* 0x000fe2000b121850 */
[-C--:B------:R-:W-:Y:S02]  /*3340*/  LEA R40, P4, R143, R32.reuse, 0x2 ;  /* 0x000000208f287211 */ /* 0x080fe400078810ff */
[----:B------:R-:W-:Y:S01]  /*3350*/  LEA.HI.X.SX32 R29, R141, R111, 0x2, P1 ;  /* 0x0000006f8d1d7211 */ /* 0x000fe200008f16ff */
[----:B------:R-:W-:Y:S01]  /*3360*/  LDGSTS.E [R175+0xdc00], desc[UR16][R44.64], P6 ;  /* 0x0dc000002caf7fae */ /* 0x000fe2000b121850 */
[----:B------:R-:W-:-:S02]  /*3370*/  LEA R42, P1, R145, R32, 0x2 ;  /* 0x00000020912a7211 */ /* 0x000fc400078210ff */
[-C--:B------:R-:W-:Y:S02]  /*3380*/  LEA.HI.X.SX32 R41, R143, R111.reuse, 0x2, P4 ;  /* 0x0000006f8f297211 */ /* 0x080fe400020f16ff */
[----:B------:R-:W-:Y:S02]  /*3390*/  SHF.R.U64 R26, R172, 0x1e, RZ ;  /* 0x0000001eac1a7819 */ /* 0x000fe400000012ff */
[-C--:B------:R-:W-:Y:S02]  /*33a0*/  LEA R36, P4, R140, R32.reuse, 0x2 ;  /* 0x000000208c247211 */ /* 0x080fe400078810ff */
[----:B------:R-:W-:Y:S02]  /*33b0*/  LEA.HI.X.SX32 R43, R145, R111, 0x2, P1 ;  /* 0x0000006f912b7211 */ /* 0x000fe400008f16ff */
[----:B------:R-:W-:Y:S02]  /*33c0*/  LEA R34, P1, R151, R32, 0x2 ;  /* 0x0000002097227211 */ /* 0x000fe400078210ff */
[----:B------:R-:W-:-:S02]  /*33d0*/  SHF.R.U64 R27, R172, 0x1f, RZ ;  /* 0x0000001fac1b7819 */ /* 0x000fc400000012ff */
[----:B------:R-:W-:Y:S02]  /*33e0*/  LOP3.LUT P2, RZ, R26, 0x1, RZ, 0xc0, !PT ;  /* 0x000000011aff7812 */ /* 0x000fe4000784c0ff */
[-C--:B------:R-:W-:Y:S02]  /*33f0*/  LEA.HI.X.SX32 R37, R140, R111.reuse, 0x2, P4 ;  /* 0x0000006f8c257211 */ /* 0x080fe400020f16ff */
[-C--:B------:R-:W-:Y:S02]  /*3400*/  LEA R26, P4, R152, R32.reuse, 0x2 ;  /* 0x00000020981a7211 */ /* 0x080fe400078810ff */
[----:B------:R-:W-:Y:S02]  /*3410*/  LEA.HI.X.SX32 R35, R151, R111, 0x2, P1 ;  /* 0x0000006f97237211 */ /* 0x000fe400008f16ff */
[----:B------:R-:W-:Y:S02]  /*3420*/  LOP3.LUT P5, RZ, R27, 0x1, RZ, 0xc0, !PT ;  /* 0x000000011bff7812 */ /* 0x000fe400078ac0ff */
[----:B------:R-:W-:-:S02]  /*3430*/  LEA R30, P1, R153, R32, 0x2 ;  /* 0x00000020991e7211 */ /* 0x000fc400078210ff */
[----:B------:R-:W-:Y:S02]  /*3440*/  SHF.R.U64 R33, R172, 0x1d, RZ ;  /* 0x0000001dac217819 */ /* 0x000fe400000012ff */
[-C--:B------:R-:W-:Y:S02]  /*3450*/  LEA.HI.X.SX32 R27, R152, R111.reuse, 0x2, P4 ;  /* 0x0000006f981b7211 */ /* 0x080fe400020f16ff */
[----:B------:R-:W-:Y:S02]  /*3460*/  LEA R32, P4, R154, R32, 0x2 ;  /* 0x000000209a207211 */ /* 0x000fe400078810ff */
[----:B------:R-:W-:Y:S02]  /*3470*/  SHF.R.U64 R173, R172, 0x1c, RZ ;  /* 0x0000001cacad7819 */ /* 0x000fe400000012ff */
[----:B------:R-:W-:Y:S02]  /*3480*/  LEA.HI.X.SX32 R31, R153, R111, 0x2, P1 ;  /* 0x0000006f991f7211 */ /* 0x000fe400008f16ff */
[----:B------:R-:W-:-:S02]  /*3490*/  LOP3.LUT P1, RZ, R33, 0x1, RZ, 0xc0, !PT ;  /* 0x0000000121ff7812 */ /* 0x000fc4000782c0ff */
[----:B------:R-:W-:Y:S01]  /*34a0*/  LEA.HI.X.SX32 R33, R154, R111, 0x2, P4 ;  /* 0x0000006f9a217211 */ /* 0x000fe200020f16ff */
[----:B------:R-:W-:Y:S01]  /*34b0*/  IMAD.SHL.U32 R111, R114, 0x20, RZ ;  /* 0x00000020726f7824 */ /* 0x000fe200078e00ff */
[----:B------:R-:W-:Y:S01]  /*34c0*/  LOP3.LUT P4, RZ, R173, 0x1, RZ, 0xc0, !PT ;  /* 0x00000001adff7812 */ /* 0x000fe2000788c0ff */
[----:B------:R-:W-:Y:S01]  /*34d0*/  VIADD R173, R110, UR8 ;  /* 0x000000086ead7c36 */ /* 0x000fe20008000000 */
[C---:B------:R-:W-:Y:S01]  /*34e0*/  SHF.R.U64 R174, R172.reuse, 0x1b, RZ ;  /* 0x0000001bacae7819 */ /* 0x040fe200000012ff */
[C---:B------:R-:W-:Y:S01]  /*34f0*/  IMAD.WIDE R166, R111.reuse, 0x4, R166 ;  /* 0x000000046fa67825 */ /* 0x040fe200078e02a6 */
[----:B------:R-:W-:Y:S02]  /*3500*/  SHF.R.U64 R176, R172, 0x1a, RZ ;  /* 0x0000001aacb07819 */ /* 0x000fe400000012ff */
[----:B------:R-:W-:Y:S01]  /*3510*/  LDGSTS.E [R173+0xc200], desc[UR16][R28.64], P6 ;  /* 0x0c2000001cad7fae */ /* 0x000fe2000b121850 */
[----:B------:R-:W-:-:S03]  /*3520*/  IMAD.WIDE R164, R111, 0x4, R164 ;  /* 0x000000046fa47825 */ /* 0x000fc600078e02a4 */
        /* <DEDUP_REMOVED lines=13> */
[----:B------:R-:W-:Y:S01]  /*3600*/  LOP3.LUT P6, RZ, R174, 0x1, RZ, 0xc0, !PT ;  /* 0x00000001aeff7812 */ /* 0x000fe200078cc0ff */
[C---:B------:R-:W-:Y:S01]  /*3610*/  IMAD.WIDE R132, R111.reuse, 0x4, R132 ;  /* 0x000000046f847825 */ /* 0x040fe200078e0284 */
[----:B------:R-:W-:Y:S01]  /*3620*/  SHF.R.U64 R174, R172, 0x19, RZ ;  /* 0x00000019acae7819 */ /* 0x000fe200000012ff */
[----:B------:R-:W0:Y:S02]  /*3630*/  LDGDEPBAR ;  /* 0x00000000000079af */ /* 0x000e240000000000 */
[C---:B------:R-:W-:Y:S01]  /*3640*/  IMAD.WIDE R126, R111.reuse, 0x4, R126 ;  /* 0x000000046f7e7825 */ /* 0x040fe200078e027e */
[----:B------:R-:W-:Y:S03]  /*3650*/  BAR.SYNC.DEFER_BLOCKING 0x0 ;  /* 0x0000000000007b1d */ /* 0x000fe60000010000 */
[----:B------:R-:W-:-:S04]  /*3660*/  IMAD.WIDE R128, R111, 0x4, R128 ;  /* 0x000000046f807825 */ /* 0x000fc800078e0280 */
[----:B------:R-:W-:-:S04]  /*3670*/  IMAD.WIDE R72, R111, 0x4, R72 ;  /* 0x000000046f487825 */ /* 0x000fc800078e0248 */
[----:B------:R-:W-:-:S04]  /*3680*/  IMAD.WIDE R124, R111, 0x4, R124 ;  /* 0x000000046f7c7825 */ /* 0x000fc800078e027c */
[----:B------:R-:W-:-:S04]  /*3690*/  IMAD.WIDE R120, R111, 0x4, R120 ;  /* 0x000000046f787825 */ /* 0x000fc800078e0278 */
[----:B------:R-:W-:-:S04]  /*36a0*/  IMAD.WIDE R116, R111, 0x4, R116 ;  /* 0x000000046f747825 */ /* 0x000fc800078e0274 */
[C---:B-1----:R-:W-:Y:S01]  /*36b0*/  IMAD.WIDE R118, R111.reuse, 0x4, R118 ;  /* 0x000000046f767825 */ /* 0x042fe200078e0276 */
[----:B------:R-:W-:Y:S01]  /*36c0*/  @!PT LDS RZ, [RZ] ;  /* 0x00000000fffff984 */ /* 0x000fe20000000800 */
[----:B------:R-:W-:Y:S01]  /*36d0*/  @!PT LDS RZ, [RZ] ;  /* 0x00000000fffff984 */ /* 0x000fe20000000800 */
[----:B------:R-:W-:Y:S01]  /*36e0*/  @!PT LDS RZ, [RZ] ;  /* 0x00000000fffff984 */ /* 0x000fe20000000800 */
[----:B------:R1:W-:Y:S01]  /*36f0*/  LDGSTS.E [R183+0x4000], desc[UR16][R166.64], P5 ;  /* 0x04000000a6b77fae */ /* 0x0003e2000a921850 */
[----:B------:R-:W-:Y:S02]  /*3700*/  LOP3.LUT P5, RZ, R176, 0x1, RZ, 0xc0, !PT ;  /* 0x00000001b0ff7812 */ /* 0x000fe400078ac0ff */
[C---:B--2---:R-:W-:Y:S01]  /*3710*/  IMAD.WIDE R86, R111.reuse, 0x4, R86 ;  /* 0x000000046f567825 */ /* 0x044fe200078e0256 */
[----:B------:R-:W-:Y:S01]  /*3720*/  SHF.R.U64 R176, R172, 0x18, RZ ;  /* 0x00000018acb07819 */ /* 0x000fe200000012ff */
[----:B------:R2:W-:Y:S01]  /*3730*/  LDGSTS.E [R183+0x4004], desc[UR16][R164.64], P2 ;  /* 0x04004000a4b77fae */ /* 0x0005e20009121850 */
[----:B------:R-:W-:Y:S01]  /*3740*/  LOP3.LUT P2, RZ, R174, 0x1, RZ, 0xc0, !PT ;  /* 0x00000001aeff7812 */ /* 0x000fe2000784c0ff */
[C---:B---3--:R-:W-:Y:S01]  /*3750*/  IMAD.WIDE R112, R111.reuse, 0x4, R112 ;  /* 0x000000046f707825 */ /* 0x048fe200078e0270 */
[----:B------:R-:W-:Y:S01]  /*3760*/  SHF.R.U64 R174, R172, 0x17, RZ ;  /* 0x00000017acae7819 */ /* 0x000fe200000012ff */
[----:B------:R3:W-:Y:S01]  /*3770*/  LDGSTS.E [R183+0x4008], desc[UR16][R162.64], P1 ;  /* 0x04008000a2b77fae */ /* 0x0007e20008921850 */
[----:B------:R-:W-:Y:S01]  /*3780*/  LOP3.LUT P1, RZ, R176, 0x1, RZ, 0xc0, !PT ;  /* 0x00000001b0ff7812 */ /* 0x000fe2000782c0ff */
[----:B----4-:R-:W-:-:S02]  /*3790*/  IMAD.WIDE R82, R111, 0x4, R82 ;  /* 0x000000046f527825 */ /* 0x010fc400078e0252 */
[----:B------:R4:W-:Y:S01]  /*37a0*/  LDGSTS.E [R183+0x400c], desc[UR16][R158.64], P4 ;  /* 0x0400c0009eb77fae */ /* 0x0009e2000a121850 */
[----:B------:R-:W-:Y:S01]  /*37b0*/  LOP3.LUT P4, RZ, R174, 0x1, RZ, 0xc0, !PT ;  /* 0x00000001aeff7812 */ /* 0x000fe2000788c0ff */
[C---:B-----5:R-:W-:Y:S01]  /*37c0*/  IMAD.WIDE R84, R111.reuse, 0x4, R84 ;  /* 0x000000046f547825 */ /* 0x060fe200078e0254 */
[C---:B-1----:R-:W-:Y:S01]  /*37d0*/  SHF.R.U64 R166, R172.reuse, 0x16, RZ ;  /* 0x00000016aca67819 */ /* 0x042fe200000012ff */
[----:B------:R1:W-:Y:S01]  /*37e0*/  LDGSTS.E [R181+0x4000], desc[UR16][R156.64], P6 ;  /* 0x040000009cb57fae */ /* 0x0003e2000b121850 */
[----:B--2---:R-:W-:Y:S01]  /*37f0*/  SHF.R.U64 R164, R172, 0x15, RZ ;  /* 0x00000015aca47819 */ /* 0x004fe200000012ff */
[C---:B------:R-:W-:Y:S01]  /*3800*/  IMAD.WIDE R78, R111.reuse, 0x4, R78 ;  /* 0x000000046f4e7825 */ /* 0x040fe200078e024e */
[----:B------:R-:W-:Y:S01]  /*3810*/  LOP3.LUT P6, RZ, R166, 0x1, RZ, 0xc0, !PT ;  /* 0x00000001a6ff7812 */ /* 0x000fe200078cc0ff */
[----:B------:R2:W-:Y:S01]  /*3820*/  LDGSTS.E [R181+0x4004], desc[UR16][R136.64], P5 ;  /* 0x0400400088b57fae */ /* 0x0005e2000a921850 */
[----:B---3--:R-:W-:Y:S01]  /*3830*/  SHF.R.U64 R162, R172, 0x14, RZ ;  /* 0x00000014aca27819 */ /* 0x008fe200000012ff */
[C---:B------:R-:W-:Y:S01]  /*3840*/  IMAD.WIDE R80, R111.reuse, 0x4, R80 ;  /* 0x000000046f507825 */ /* 0x040fe200078e0250 */
[----:B------:R-:W-:Y:S01]  /*3850*/  LOP3.LUT P5, RZ, R164, 0x1, RZ, 0xc0, !PT ;  /* 0x00000001a4ff7812 */ /* 0x000fe200078ac0ff */
[----:B------:R3:W-:Y:S01]  /*3860*/  LDGSTS.E [R181+0x4008], desc[UR16][R134.64], P2 ;  /* 0x0400800086b57fae */ /* 0x0007e20009121850 */
[----:B------:R-:W-:Y:S01]  /*3870*/  LOP3.LUT P2, RZ, R162, 0x1, RZ, 0xc0, !PT ;  /* 0x00000001a2ff7812 */ /* 0x000fe2000784c0ff */
[C---:B------:R-:W-:Y:S01]  /*3880*/  IMAD.WIDE R74, R111.reuse, 0x4, R74 ;  /* 0x000000046f4a7825 */ /* 0x040fe200078e024a */
[C---:B----4-:R-:W-:Y:S01]  /*3890*/  SHF.R.U64 R158, R172.reuse, 0x13, RZ ;  /* 0x00000013ac9e7819 */ /* 0x050fe200000012ff */
[----:B------:R4:W-:Y:S01]  /*38a0*/  LDGSTS.E [R181+0x400c], desc[UR16][R130.64], P1 ;  /* 0x0400c00082b57fae */ /* 0x0009e20008921850 */
[----:B-1----:R-:W-:Y:S01]  /*38b0*/  SHF.R.U64 R156, R172, 0x12, RZ ;  /* 0x00000012ac9c7819 */ /* 0x002fe200000012ff */
[C---:B------:R-:W-:Y:S01]  /*38c0*/  IMAD.WIDE R76, R111.reuse, 0x4, R76 ;  /* 0x000000046f4c7825 */ /* 0x040fe200078e024c */
[----:B------:R-:W-:Y:S01]  /*38d0*/  LOP3.LUT P1, RZ, R158, 0x1, RZ, 0xc0, !PT ;  /* 0x000000019eff7812 */ /* 0x000fe2000782c0ff */
[----:B------:R-:W-:Y:S01]  /*38e0*/  LDGSTS.E [R179+0x4000], desc[UR16][R132.64], P4 ;  /* 0x0400000084b37fae */ /* 0x000fe2000a121850 */
[----:B--2---:R-:W-:Y:S01]  /*38f0*/  SHF.R.U64 R136, R172, 0x11, RZ ;  /* 0x00000011ac887819 */ /* 0x004fe200000012ff */
[C---:B------:R-:W-:Y:S01]  /*3900*/  IMAD.WIDE R70, R111.reuse, 0x4, R70 ;  /* 0x000000046f467825 */ /* 0x040fe200078e0246 */
[----:B------:R-:W-:Y:S01]  /*3910*/  LOP3.LUT P4, RZ, R156, 0x1, RZ, 0xc0, !PT ;  /* 0x000000019cff7812 */ /* 0x000fe2000788c0ff */
[----:B------:R1:W-:Y:S01]  /*3920*/  LDGSTS.E [R179+0x4004], desc[UR16][R126.64], P6 ;  /* 0x040040007eb37fae */ /* 0x0003e2000b121850 */
[----:B---3--:R-:W-:Y:S01]  /*3930*/  SHF.R.U64 R134, R172, 0x10, RZ ;  /* 0x00000010ac867819 */ /* 0x008fe200000012ff */
[C---:B------:R-:W-:Y:S01]  /*3940*/  IMAD.WIDE R66, R111.reuse, 0x4, R66 ;  /* 0x000000046f427825 */ /* 0x040fe200078e0242 */
[----:B------:R-:W-:Y:S01]  /*3950*/  LOP3.LUT P6, RZ, R136, 0x1, RZ, 0xc0, !PT ;  /* 0x0000000188ff7812 */ /* 0x000fe200078cc0ff */
[----:B------:R-:W-:Y:S01]  /*3960*/  LDGSTS.E [R179+0x4008], desc[UR16][R128.64], P5 ;  /* 0x0400800080b37fae */ /* 0x000fe2000a921850 */
[----:B----4-:R-:W-:Y:S01]  /*3970*/  SHF.R.U64 R130, R172, 0xf, RZ ;  /* 0x0000000fac827819 */ /* 0x010fe200000012ff */
[C---:B------:R-:W-:Y:S01]  /*3980*/  IMAD.WIDE R68, R111.reuse, 0x4, R68 ;  /* 0x000000046f447825 */ /* 0x040fe200078e0244 */
[----:B------:R-:W-:Y:S01]  /*3990*/  LOP3.LUT P5, RZ, R134, 0x1, RZ, 0xc0, !PT ;  /* 0x0000000186ff7812 */ /* 0x000fe200078ac0ff */
[----:B------:R2:W-:Y:S01]  /*39a0*/  LDGSTS.E [R179+0x400c], desc[UR16][R72.64], P2 ;  /* 0x0400c00048b37fae */ /* 0x0005e20009121850 */
[----:B------:R-:W-:Y:S01]  /*39b0*/  LOP3.LUT P2, RZ, R130, 0x1, RZ, 0xc0, !PT ;  /* 0x0000000182ff7812 */ /* 0x000fe2000784c0ff */
[C---:B------:R-:W-:Y:S01]  /*39c0*/  IMAD.WIDE R64, R111.reuse, 0x4, R64 ;  /* 0x000000046f407825 */ /* 0x040fe200078e0240 */
[C---:B------:R-:W-:Y:S01]  /*39d0*/  SHF.R.U64 R130, R172.reuse, 0xe, RZ ;  /* 0x0000000eac827819 */ /* 0x040fe200000012ff */
[----:B------:R-:W-:Y:S01]  /*39e0*/  LDGSTS.E [R177+0x4000], desc[UR16][R124.64], P1 ;  /* 0x040000007cb17fae */ /* 0x000fe20008921850 */
[----:B-1----:R-:W-:Y:S01]  /*39f0*/  SHF.R.U64 R127, R172, 0xd, RZ ;  /* 0x0000000dac7f7819 */ /* 0x002fe200000012ff */
[C---:B------:R-:W-:Y:S01]  /*3a00*/  IMAD.WIDE R62, R111.reuse, 0x4, R62 ;  /* 0x000000046f3e7825 */ /* 0x040fe200078e023e */
[----:B------:R-:W-:Y:S01]  /*3a10*/  LOP3.LUT P1, RZ, R130, 0x1, RZ, 0xc0, !PT ;  /* 0x0000000182ff7812 */ /* 0x000fe2000782c0ff */
[----:B------:R1:W-:Y:S01]  /*3a20*/  LDGSTS.E [R177+0x4004], desc[UR16][R120.64], P4 ;  /* 0x0400400078b17fae */ /* 0x0003e2000a121850 */
[C---:B------:R-:W-:Y:S01]  /*3a30*/  SHF.R.U64 R126, R172.reuse, 0xc, RZ ;  /* 0x0000000cac7e7819 */ /* 0x040fe200000012ff */
[----:B------:R-:W-:Y:S01]  /*3a40*/  IMAD.WIDE R58, R111, 0x4, R58 ;  /* 0x000000046f3a7825 */ /* 0x000fe200078e023a */
[----:B------:R-:W-:Y:S01]  /*3a50*/  LOP3.LUT P4, RZ, R127, 0x1, RZ, 0xc0, !PT ;  /* 0x000000017fff7812 */ /* 0x000fe2000788c0ff */
[----:B------:R-:W-:Y:S01]  /*3a60*/  LDGSTS.E [R177+0x4008], desc[UR16][R116.64], P6 ;  /* 0x0400800074b17fae */ /* 0x000fe2000b121850 */
[----:B--2---:R-:W-:Y:S01]  /*3a70*/  SHF.R.U64 R73, R172, 0xb, RZ ;  /* 0x0000000bac497819 */ /* 0x004fe200000012ff */
[C---:B------:R-:W-:Y:S01]  /*3a80*/  IMAD.WIDE R24, R111.reuse, 0x4, R24 ;  /* 0x000000046f187825 */ /* 0x040fe200078e0218 */
[----:B------:R-:W-:Y:S01]  /*3a90*/  LOP3.LUT P6, RZ, R126, 0x1, RZ, 0xc0, !PT ;  /* 0x000000017eff7812 */ /* 0x000fe200078cc0ff */
[----:B------:R-:W-:Y:S01]  /*3aa0*/  LDGSTS.E [R177+0x400c], desc[UR16][R118.64], P5 ;  /* 0x0400c00076b17fae */ /* 0x000fe2000a921850 */
[----:B------:R-:W-:Y:S01]  /*3ab0*/  SHF.R.U64 R72, R172, 0xa, RZ ;  /* 0x0000000aac487819 */ /* 0x000fe200000012ff */
[----:B------:R-:W-:Y:S01]  /*3ac0*/  IMAD.WIDE R48, R111, 0x4, R48 ;  /* 0x000000046f307825 */ /* 0x000fe200078e0230 */
[----:B------:R-:W-:Y:S01]  /*3ad0*/  LOP3.LUT P5, RZ, R73, 0x1, RZ, 0xc0, !PT ;  /* 0x0000000149ff7812 */ /* 0x000fe200078ac0ff */
[----:B------:R-:W-:Y:S01]  /*3ae0*/  LDGSTS.E [R187+0x4000], desc[UR16][R86.64], P2 ;  /* 0x0400000056bb7fae */ /* 0x000fe20009121850 */
[----:B------:R-:W-:Y:S01]  /*3af0*/  LOP3.LUT P2, RZ, R72, 0x1, RZ, 0xc0, !PT ;  /* 0x0000000148ff7812 */ /* 0x000fe2000784c0ff */
[----:B-1----:R-:W-:Y:S01]  /*3b00*/  IMAD.SHL.U32 R121, R115, 0x20, RZ ;  /* 0x0000002073797824 */ /* 0x002fe200078e00ff */
[C---:B------:R-:W-:Y:S01]  /*3b10*/  SHF.R.U64 R72, R172.reuse, 0x8, RZ ;  /* 0x00000008ac487819 */ /* 0x040fe200000012ff */
[----:B------:R-:W-:Y:S01]  /*3b20*/  LDGSTS.E [R187+0x4004], desc[UR16][R112.64], P1 ;  /* 0x0400400070bb7fae */ /* 0x000fe20008921850 */
[----:B------:R-:W-:Y:S01]  /*3b30*/  SHF.R.U64 R73, R172, 0x9, RZ ;  /* 0x00000009ac497819 */ /* 0x000fe200000012ff */
[----:B------:R-:W-:-:S02]  /*3b40*/  IMAD.WIDE R60, R121, 0x4, R60 ;  /* 0x00000004793c7825 */ /* 0x000fc400078e023c */
[----:B------:R1:W-:Y:S01]  /*3b50*/  LDGSTS.E [R187+0x4008], desc[UR16][R82.64], P4 ;  /* 0x0400800052bb7fae */ /* 0x0003e2000a121850 */
[----:B------:R-:W-:Y:S01]  /*3b60*/  LOP3.LUT P4, RZ, R72, 0x1, RZ, 0xc0, !PT ;  /* 0x0000000148ff7812 */ /* 0x000fe2000788c0ff */
[----:B------:R-:W-:Y:S01]  /*3b70*/  IMAD.WIDE R56, R121, 0x4, R56 ;  /* 0x0000000479387825 */ /* 0x000fe200078e0238 */
[C---:B------:R-:W-:Y:S01]  /*3b80*/  SHF.R.U64 R72, R172.reuse, 0x6, RZ ;  /* 0x00000006ac487819 */ /* 0x040fe200000012ff */
[----:B------:R-:W-:Y:S01]  /*3b90*/  LDGSTS.E [R187+0x400c], desc[UR16][R84.64], P6 ;  /* 0x0400c00054bb7fae */ /* 0x000fe2000b121850 */
[----:B------:R-:W-:Y:S01]  /*3ba0*/  LOP3.LUT P1, RZ, R73, 0x1, RZ, 0xc0, !PT ;  /* 0x0000000149ff7812 */ /* 0x000fe2000782c0ff */
[C---:B------:R-:W-:Y:S01]  /*3bb0*/  IMAD.WIDE R54, R121.reuse, 0x4, R54 ;  /* 0x0000000479367825 */ /* 0x040fe200078e0236 */
[----:B------:R-:W-:Y:S01]  /*3bc0*/  SHF.R.U64 R73, R172, 0x7, RZ ;  /* 0x00000007ac497819 */ /* 0x000fe200000012ff */
[----:B------:R-:W-:Y:S01]  /*3bd0*/  LDGSTS.E [R185+0x4000], desc[UR16][R78.64], P5 ;  /* 0x040000004eb97fae */ /* 0x000fe2000a921850 */
[----:B------:R-:W-:Y:S01]  /*3be0*/  LOP3.LUT P5, RZ, R72, 0x1, RZ, 0xc0, !PT ;  /* 0x0000000148ff7812 */ /* 0x000fe200078ac0ff */
[----:B------:R-:W-:Y:S01]  /*3bf0*/  IMAD.WIDE R38, R121, 0x4, R38 ;  /* 0x0000000479267825 */ /* 0x000fe200078e0226 */
[----:B------:R-:W-:Y:S01]  /*3c00*/  SHF.R.U64 R72, R172, 0x5, RZ ;  /* 0x00000005ac487819 */ /* 0x000fe200000012ff */
[----:B------:R-:W-:Y:S01]  /*3c10*/  LDGSTS.E [R185+0x4004], desc[UR16][R80.64], P2 ;  /* 0x0400400050b97fae */ /* 0x000fe20009121850 */
[----:B------:R-:W-:Y:S01]  /*3c20*/  LOP3.LUT P6, RZ, R73, 0x1, RZ, 0xc0, !PT ;  /* 0x0000000149ff7812 */ /* 0x000fe200078cc0ff */
[----:B------:R-:W-:Y:S01]  /*3c30*/  IMAD.WIDE R50, R121, 0x4, R50 ;  /* 0x0000000479327825 */ /* 0x000fe200078e0232 */
[----:B------:R-:W-:-:S02]  /*3c40*/  LOP3.LUT P2, RZ, R72, 0x1, RZ, 0xc0, !PT ;  /* 0x0000000148ff7812 */ /* 0x000fc4000784c0ff */
[----:B-1----:R-:W-:Y:S02]  /*3c50*/  CS2R R82, SRZ ;  /* 0x0000000000527805 */ /* 0x002fe4000001ff00 */
[C---:B------:R-:W-:Y:S01]  /*3c60*/  SHF.R.U64 R72, R172.reuse, 0x4, RZ ;  /* 0x00000004ac487819 */ /* 0x040fe200000012ff */
[----:B------:R-:W-:Y:S01]  /*3c70*/  LDGSTS.E [R185+0x4008], desc[UR16][R74.64], P1 ;  /* 0x040080004ab97fae */ /* 0x000fe20008921850 */
[----:B------:R-:W-:Y:S01]  /*3c80*/  ISETP.GE.AND P1, PT, R107, R168, PT ;  /* 0x000000a86b00720c */ /* 0x000fe20003f26270 */
[C---:B------:R-:W-:Y:S01]  /*3c90*/  IMAD.WIDE R52, R121.reuse, 0x4, R52 ;  /* 0x0000000479347825 */ /* 0x040fe200078e0234 */
[----:B------:R-:W-:Y:S01]  /*3ca0*/  SHF.R.U64 R73, R172, 0x3, RZ ;  /* 0x00000003ac497819 */ /* 0x000fe200000012ff */
[----:B------:R-:W-:Y:S01]  /*3cb0*/  LDGSTS.E [R185+0x400c], desc[UR16][R76.64], P4 ;  /* 0x0400c0004cb97fae */ /* 0x000fe2000a121850 */
[----:B------:R-:W-:Y:S01]  /*3cc0*/  LOP3.LUT P4, RZ, R72, 0x1, RZ, 0xc0, !PT ;  /* 0x0000000148ff7812 */ /* 0x000fe2000788c0ff */
[C---:B------:R-:W-:Y:S01]  /*3cd0*/  IMAD.WIDE R46, R121.reuse, 0x4, R46 ;  /* 0x00000004792e7825 */ /* 0x040fe200078e022e */
[C---:B------:R-:W-:Y:S01]  /*3ce0*/  SHF.R.U64 R72, R172.reuse, 0x2, RZ ;  /* 0x00000002ac487819 */ /* 0x040fe200000012ff */
[----:B------:R1:W-:Y:S01]  /*3cf0*/  LDGSTS.E [R171+0x4000], desc[UR16][R70.64], P6 ;  /* 0x0400000046ab7fae */ /* 0x0003e2000b121850 */
[----:B------:R-:W-:Y:S01]  /*3d00*/  SHF.R.U64 R172, R172, 0x1, RZ ;  /* 0x00000001acac7819 */ /* 0x000fe200000012ff */
[----:B------:R-:W-:Y:S01]  /*3d10*/  IMAD.WIDE R44, R121, 0x4, R44 ;  /* 0x00000004792c7825 */ /* 0x000fe200078e022c */
[----:B------:R-:W-:Y:S01]  /*3d20*/  LOP3.LUT P6, RZ, R73, 0x1, RZ, 0xc0, !PT ;  /* 0x0000000149ff7812 */ /* 0x000fe200078cc0ff */
[----:B------:R2:W-:Y:S01]  /*3d30*/  LDGSTS.E [R171+0x4004], desc[UR16][R66.64], P5 ;  /* 0x0400400042ab7fae */ /* 0x0005e2000a921850 */
[----:B------:R-:W-:Y:S01]  /*3d40*/  LOP3.LUT P5, RZ, R72, 0x1, RZ, 0xc0, !PT ;  /* 0x0000000148ff7812 */ /* 0x000fe200078ac0ff */
[C---:B------:R-:W-:Y:S01]  /*3d50*/  IMAD.WIDE R28, R121.reuse, 0x4, R28 ;  /* 0x00000004791c7825 */ /* 0x040fe200078e021c */
[----:B------:R-:W-:Y:S01]  /*3d60*/  SEL R72, RZ, 0x4, P1 ;  /* 0x00000004ff487807 */ /* 0x000fe20000800000 */
[----:B------:R3:W-:Y:S01]  /*3d70*/  LDGSTS.E [R171+0x4008], desc[UR16][R68.64], P2 ;  /* 0x0400800044ab7fae */ /* 0x0007e20009121850 */
[----:B------:R-:W-:Y:S01]  /*3d80*/  ISETP.GT.AND P2, PT, R138, 0x3f, PT ;  /* 0x0000003f8a00780c */ /* 0x000fe20003f44270 */
[C---:B------:R-:W-:Y:S01]  /*3d90*/  IMAD.WIDE R40, R121.reuse, 0x4, R40 ;  /* 0x0000000479287825 */ /* 0x040fe200078e0228 */
[----:B------:R-:W-:Y:S01]  /*3da0*/  LOP3.LUT P1, RZ, R172, 0x1, RZ, 0xc0, !PT ;  /* 0x00000001acff7812 */ /* 0x000fe2000782c0ff */
[----:B------:R4:W-:Y:S01]  /*3db0*/  LDGSTS.E [R171+0x400c], desc[UR16][R64.64], P4 ;  /* 0x0400c00040ab7fae */ /* 0x0009e2000a121850 */
[----:B------:R-:W-:Y:S01]  /*3dc0*/  SEL R72, R72, RZ, P2 ;  /* 0x000000ff48487207 */ /* 0x000fe20001000000 */
[C---:B------:R-:W-:Y:S01]  /*3dd0*/  IMAD.WIDE R42, R121.reuse, 0x4, R42 ;  /* 0x00000004792a7825 */ /* 0x040fe200078e022a */
[----:B-1----:R-:W-:Y:S01]  /*3de0*/  CS2R R70, SRZ ;  /* 0x0000000000467805 */ /* 0x002fe2000001ff00 */
[----:B------:R1:W-:Y:S01]  /*3df0*/  LDGSTS.E [R169+0x4000], desc[UR16][R62.64], P6 ;  /* 0x040000003ea97fae */ /* 0x0003e2000b121850 */
[----:B------:R-:W-:Y:S01]  /*3e00*/  ISETP.NE.U32.AND P4, PT, R72, RZ, PT ;  /* 0x000000ff4800720c */ /* 0x000fe20003f85070 */
[C---:B------:R-:W-:Y:S01]  /*3e10*/  IMAD.WIDE R36, R121.reuse, 0x4, R36 ;  /* 0x0000000479247825 */ /* 0x040fe200078e0224 */
[----:B--2---:R-:W-:Y:S01]  /*3e20*/  CS2R R66, SRZ ;  /* 0x0000000000427805 */ /* 0x004fe2000001ff00 */
[----:B------:R2:W-:Y:S01]  /*3e30*/  LDGSTS.E [R169+0x4004], desc[UR16][R58.64], P5 ;  /* 0x040040003aa97fae */ /* 0x0005e2000a921850 */
[----:B---3--:R-:W-:Y:S01]  /*3e40*/  CS2R R68, SRZ ;  /* 0x0000000000447805 */ /* 0x008fe2000001ff00 */
[C---:B------:R-:W-:Y:S01]  /*3e50*/  IMAD.WIDE R34, R121.reuse, 0x4, R34 ;  /* 0x0000000479227825 */ /* 0x040fe200078e0222 */
[----:B------:R-:W-:Y:S01]  /*3e60*/  CS2R R72, SRZ ;  /* 0x0000000000487805 */ /* 0x000fe2000001ff00 */
[----:B------:R3:W-:Y:S01]  /*3e70*/  LDGSTS.E [R169+0x4008], desc[UR16][R24.64], P1 ;  /* 0x0400800018a97fae */ /* 0x0007e20008921850 */
[----:B------:R-:W-:Y:S01]  /*3e80*/  ISETP.GE.AND P1, PT, R138, 0x20, PT ;  /* 0x000000208a00780c */ /* 0x000fe20003f26270 */
[C---:B------:R-:W-:Y:S01]  /*3e90*/  IMAD.WIDE R26, R121.reuse, 0x4, R26 ;  /* 0x00000004791a7825 */ /* 0x040fe200078e021a */
[----:B----4-:R-:W-:Y:S01]  /*3ea0*/  CS2R R64, SRZ ;  /* 0x0000000000407805 */ /* 0x010fe2000001ff00 */
[----:B------:R4:W-:Y:S01]  /*3eb0*/  LDGSTS.E [R169+0x400c], desc[UR16][R48.64], !P3 ;  /* 0x0400c00030a97fae */ /* 0x0009e2000d921850 */
[----:B-1----:R-:W-:Y:S01]  /*3ec0*/  CS2R R62, SRZ ;  /* 0x00000000003e7805 */ /* 0x002fe2000001ff00 */
[C---:B------:R-:W-:Y:S01]  /*3ed0*/  IMAD.WIDE R30, R121.reuse, 0x4, R30 ;  /* 0x00000004791e7825 */ /* 0x040fe200078e021e */
[----:B------:R-:W-:Y:S01]  /*3ee0*/  CS2R R76, SRZ ;  /* 0x00000000004c7805 */ /* 0x000fe2000001ff00 */
[----:B------:R-:W0:Y:S01]  /*3ef0*/  LDGDEPBAR ;  /* 0x00000000000079af */ /* 0x000e220000000000 */
[----:B--2---:R-:W-:Y:S01]  /*3f00*/  CS2R R58, SRZ ;  /* 0x00000000003a7805 */ /* 0x004fe2000001ff00 */
[----:B------:R-:W-:Y:S01]  /*3f10*/  IMAD.WIDE R32, R121, 0x4, R32 ;  /* 0x0000000479207825 */ /* 0x000fe200078e0220 */
[----:B------:R-:W-:Y:S01]  /*3f20*/  CS2R R78, SRZ ;  /* 0x00000000004e7805 */ /* 0x000fe2000001ff00 */
[----:B------:R1:W-:Y:S01]  /*3f30*/  LDGSTS.E [R175+0xe000], desc[UR16][R60.64], P4 ;  /* 0x0e0000003caf7fae */ /* 0x0003e2000a121850 */
[----:B------:R-:W-:Y:S01]  /*3f40*/  CS2R R80, SRZ ;  /* 0x0000000000507805 */ /* 0x000fe2000001ff00 */
[----:B------:R-:W-:Y:S01]  /*3f50*/  VIADD R74, R4, 0x1 ;  /* 0x00000001044a7836 */ /* 0x000fe20000000000 */
[----:B------:R-:W-:Y:S01]  /*3f60*/  CS2R R84, SRZ ;  /* 0x0000000000547805 */ /* 0x000fe2000001ff00 */
[----:B------:R2:W-:Y:S01]  /*3f70*/  LDGSTS.E [R175+0xe400], desc[UR16][R56.64], P4 ;  /* 0x0e40000038af7fae */ /* 0x0005e2000a121850 */
[----:B------:R-:W-:-:S02]  /*3f80*/  CS2R R86, SRZ ;  /* 0x0000000000567805 */ /* 0x000fc4000001ff00 */
[----:B---3--:R-:W-:Y:S02]  /*3f90*/  CS2R R24, SRZ ;  /* 0x0000000000187805 */ /* 0x008fe4000001ff00 */
[----:B------:R-:W-:Y:S01]  /*3fa0*/  ISETP.LT.AND P2, PT, R74, R123, !P0 ;  /* 0x0000007b4a00720c */ /* 0x000fe20004741270 */
[----:B------:R3:W-:Y:S01]  /*3fb0*/  LDGSTS.E [R175+0xe800], desc[UR16][R54.64], P4 ;  /* 0x0e80000036af7fae */ /* 0x0007e2000a121850 */
[----:B------:R-:W-:Y:S02]  /*3fc0*/  CS2R R74, SRZ ;  /* 0x00000000004a7805 */ /* 0x000fe4000001ff00 */
[----:B----4-:R-:W-:Y:S01]  /*3fd0*/  CS2R R48, SRZ ;  /* 0x0000000000307805 */ /* 0x010fe2000001ff00 */
[C---:B------:R-:W-:Y:S01]  /*3fe0*/  IMAD.SHL.U32 R112, R161.reuse, 0x10, RZ ;  /* 0x00000010a1707824 */ /* 0x040fe200078e00ff */
[----:B------:R4:W-:Y:S01]  /*3ff0*/  LDGSTS.E [R175+0xec00], desc[UR16][R38.64], P4 ;  /* 0x0ec0000026af7fae */ /* 0x0009e2000a121850 */
[----:B-1----:R-:W-:Y:S01]  /*4000*/  CS2R R60, SRZ ;  /* 0x00000000003c7805 */ /* 0x002fe2000001ff00 */
[----:B------:R-:W-:-:S02]  /*4010*/  IMAD.SHL.U32 R113, R161, 0x40, RZ ;  /* 0x00000040a1717824 */ /* 0x000fc400078e00ff */
[----:B------:R1:W-:Y:S01]  /*4020*/  LDGSTS.E [R175+0xf000], desc[UR16][R50.64], P4 ;  /* 0x0f00000032af7fae */ /* 0x0003e2000a121850 */
[----:B--2---:R-:W-:-:S03]  /*4030*/  CS2R R56, SRZ ;  /* 0x0000000000387805 */ /* 0x004fc6000001ff00 */
[----:B------:R2:W-:Y:S01]  /*4040*/  LDGSTS.E [R175+0xf400], desc[UR16][R52.64], P4 ;  /* 0x0f40000034af7fae */ /* 0x0005e2000a121850 */
[----:B---3--:R-:W-:-:S03]  /*4050*/  CS2R R54, SRZ ;  /* 0x0000000000367805 */ /* 0x008fc6000001ff00 */
[----:B------:R3:W-:Y:S01]  /*4060*/  LDGSTS.E [R175+0xf800], desc[UR16][R46.64], P4 ;  /* 0x0f8000002eaf7fae */ /* 0x0007e2000a121850 */
[----:B----4-:R-:W-:-:S03]  /*4070*/  CS2R R38, SRZ ;  /* 0x0000000000267805 */ /* 0x010fc6000001ff00 */
[----:B------:R4:W-:Y:S01]  /*4080*/  LDGSTS.E [R175+0xfc00], desc[UR16][R44.64], P4 ;  /* 0x0fc000002caf7fae */ /* 0x0009e2000a121850 */
[----:B-1----:R-:W-:-:S03]  /*4090*/  CS2R R50, SRZ ;  /* 0x0000000000327805 */ /* 0x002fc6000001ff00 */
        /* <DEDUP_REMOVED lines=16> */
[----:B------:R-:W0:Y:S01]  /*41a0*/  LDGDEPBAR ;  /* 0x00000000000079af */ /* 0x000e220000000000 */
[----:B--2---:R-:W-:Y:S02]  /*41b0*/  CS2R R26, SRZ ;  /* 0x00000000001a7805 */ /* 0x004fe4000001ff00 */
[----:B---3--:R-:W-:Y:S02]  /*41c0*/  CS2R R30, SRZ ;  /* 0x00000000001e7805 */ /* 0x008fe4000001ff00 */
[----:B----4-:R-:W-:Y:S01]  /*41d0*/  CS2R R32, SRZ ;  /* 0x0000000000207805 */ /* 0x010fe2000001ff00 */
[----:B------:R-:W-:Y:S06]  /*41e0*/  @!P1 BRA `(.L_x_0) ;  /* 0x0000002000f09947 */ /* 0x000fec0003800000 */
[----:B------:R-:W-:Y:S01]  /*41f0*/  IMAD.SHL.U32 R162, R121, 0x8, RZ ;  /* 0x0000000879a27824 */ /* 0x000fe200078e00ff */
[----:B------:R-:W-:Y:S01]  /*4200*/  SHF.R.S32.HI R25, RZ, 0x1f, R160 ;  /* 0x0000001fff197819 */ /* 0x000fe200000114a0 */
[----:B------:R-:W-:Y:S01]  /*4210*/  IMAD.MOV.U32 R180, RZ, RZ, RZ ;  /* 0x000000ffffb47224 */ /* 0x000fe200078e00ff */
[----:B------:R-:W-:Y:S02]  /*4220*/  SHF.R.S32.HI R28, RZ, 0x1f, R121 ;  /* 0x0000001fff1c7819 */ /* 0x000fe40000011479 */
[----:B------:R-:W-:Y:S02]  /*4230*/  CS2R R56, SRZ ;  /* 0x0000000000387805 */ /* 0x000fe4000001ff00 */
[----:B------:R-:W-:Y:S02]  /*4240*/  SHF.L.U64.HI R167, R160, 0x2, R25 ;  /* 0x00000002a0a77819 */ /* 0x000fe40000010219 */
[----:B------:R-:W-:Y:S02]  /*4250*/  CS2R R58, SRZ ;  /* 0x00000000003a7805 */ /* 0x000fe4000001ff00 */
[----:B------:R-:W-:-:S02]  /*4260*/  SHF.R.S32.HI R27, RZ, 0x1f, R154 ;  /* 0x0000001fff1b7819 */ /* 0x000fc4000001149a */
[----:B------:R-:W-:Y:S02]  /*4270*/  CS2R R60, SRZ ;  /* 0x00000000003c7805 */ /* 0x000fe4000001ff00 */
[----:B------:R-:W-:Y:S02]  /*4280*/  SHF.L.U64.HI R32, R121, 0x3, R28 ;  /* 0x0000000379207819 */ /* 0x000fe4000001021c */
[----:B------:R-:W-:Y:S02]  /*4290*/  CS2R R62, SRZ ;  /* 0x00000000003e7805 */ /* 0x000fe4000001ff00 */
[----:B------:R-:W-:Y:S02]  /*42a0*/  LEA R133, P1, R154, R162, 0x2 ;  /* 0x000000a29a857211 */ /* 0x000fe400078210ff */
[----:B------:R-:W-:Y:S02]  /*42b0*/  CS2R R64, SRZ ;  /* 0x0000000000407805 */ /* 0x000fe4000001ff00 */
[----:B------:R-:W-:-:S02]  /*42c0*/  SHF.R.S32.HI R25, RZ, 0x1f, R114 ;  /* 0x0000001fff197819 */ /* 0x000fc40000011472 */
[----:B------:R-:W-:Y:S02]  /*42d0*/  CS2R R66, SRZ ;  /* 0x0000000000427805 */ /* 0x000fe4000001ff00 */
[----:B------:R-:W-:Y:S02]  /*42e0*/  SHF.R.S32.HI R24, RZ, 0x1f, R155 ;  /* 0x0000001fff187819 */ /* 0x000fe4000001149b */
[----:B------:R-:W-:Y:S02]  /*42f0*/  CS2R R68, SRZ ;  /* 0x0000000000447805 */ /* 0x000fe4000001ff00 */
[----:B------:R-:W-:Y:S02]  /*4300*/  LEA.HI.X R128, R154, R32, R27, 0x2, P1 ;  /* 0x000000209a807211 */ /* 0x000fe400008f141b */
[----:B------:R-:W-:Y:S02]  /*4310*/  CS2R R70, SRZ ;  /* 0x0000000000467805 */ /* 0x000fe4000001ff00 */
[----:B------:R-:W-:-:S02]  /*4320*/  SHF.L.U64.HI R114, R114, 0x2, R25 ;  /* 0x0000000272727819 */ /* 0x000fc40000010219 */
[----:B------:R-:W-:Y:S02]  /*4330*/  CS2R R72, SRZ ;  /* 0x0000000000487805 */ /* 0x000fe4000001ff00 */
[----:B------:R-:W-:Y:S02]  /*4340*/  SHF.L.U64.HI R115, R155, 0x2, R24 ;  /* 0x000000029b737819 */ /* 0x000fe40000010218 */
[----:B------:R-:W-:Y:S02]  /*4350*/  CS2R R74, SRZ ;  /* 0x00000000004a7805 */ /* 0x000fe4000001ff00 */
[----:B------:R-:W-:Y:S02]  /*4360*/  SHF.R.S32.HI R27, RZ, 0x1f, R150 ;  /* 0x0000001fff1b7819 */ /* 0x000fe40000011496 */
[----:B------:R-:W-:Y:S02]  /*4370*/  CS2R R76, SRZ ;  /* 0x00000000004c7805 */ /* 0x000fe4000001ff00 */
[----:B------:R-:W-:-:S02]  /*4380*/  SHF.R.S32.HI R26, RZ, 0x1f, R153 ;  /* 0x0000001fff1a7819 */ /* 0x000fc40000011499 */
[----:B------:R-:W-:Y:S02]  /*4390*/  CS2R R78, SRZ ;  /* 0x00000000004e7805 */ /* 0x000fe4000001ff00 */
[-C--:B------:R-:W-:Y:S02]  /*43a0*/  LEA R131, P1, R150, R162.reuse, 0x2 ;  /* 0x000000a296837211 */ /* 0x080fe400078210ff */
[----:B------:R-:W-:Y:S02]  /*43b0*/  CS2R R80, SRZ ;  /* 0x0000000000507805 */ /* 0x000fe4000001ff00 */
[----:B------:R-:W-:Y:S02]  /*43c0*/  LEA R118, P3, R153, R162, 0x2 ;  /* 0x000000a299767211 */ /* 0x000fe400078610ff */
[----:B------:R-:W-:Y:S02]  /*43d0*/  CS2R R82, SRZ ;  /* 0x0000000000527805 */ /* 0x000fe4000001ff00 */
[----:B------:R-:W-:-:S02]  /*43e0*/  SHF.R.S32.HI R24, RZ, 0x1f, R149 ;  /* 0x0000001fff187819 */ /* 0x000fc40000011495 */
[----:B------:R-:W-:Y:S02]  /*43f0*/  CS2R R84, SRZ ;  /* 0x0000000000547805 */ /* 0x000fe4000001ff00 */
[----:B------:R-:W-:Y:S02]  /*4400*/  SHF.R.S32.HI R25, RZ, 0x1f, R152 ;  /* 0x0000001fff197819 */ /* 0x000fe40000011498 */
[----:B------:R-:W-:Y:S02]  /*4410*/  CS2R R86, SRZ ;  /* 0x0000000000567805 */ /* 0x000fe4000001ff00 */
[-C--:B------:R-:W-:Y:S02]  /*4420*/  LEA R120, P4, R149, R162.reuse, 0x2 ;  /* 0x000000a295787211 */ /* 0x080fe400078810ff */
[----:B------:R-:W-:Y:S02]  /*4430*/  CS2R R34, SRZ ;  /* 0x0000000000227805 */ /* 0x000fe4000001ff00 */
[----:B------:R-:W-:-:S02]  /*4440*/  LEA R124, P5, R152, R162, 0x2 ;  /* 0x000000a2987c7211 */ /* 0x000fc400078a10ff */
[----:B------:R-:W-:Y:S02]  /*4450*/  CS2R R36, SRZ ;  /* 0x0000000000247805 */ /* 0x000fe4000001ff00 */
[-C--:B------:R-:W-:Y:S02]  /*4460*/  LEA.HI.X R132, R150, R32.reuse, R27, 0x2, P1 ;  /* 0x0000002096847211 */ /* 0x080fe400008f141b */
[----:B------:R-:W-:Y:S02]  /*4470*/  CS2R R38, SRZ ;  /* 0x0000000000267805 */ /* 0x000fe4000001ff00 */
[----:B------:R-:W-:Y:S02]  /*4480*/  LEA.HI.X R136, R153, R32, R26, 0x2, P3 ;  /* 0x0000002099887211 */ /* 0x000fe400018f141a */
[----:B------:R-:W-:Y:S02]  /*4490*/  CS2R R40, SRZ ;  /* 0x0000000000287805 */ /* 0x000fe4000001ff00 */
[----:B------:R-:W-:-:S02]  /*44a0*/  SHF.R.S32.HI R125, RZ, 0x1f, R138 ;  /* 0x0000001fff7d7819 */ /* 0x000fc4000001148a */
[----:B------:R-:W-:Y:S02]  /*44b0*/  CS2R R42, SRZ ;  /* 0x00000000002a7805 */ /* 0x000fe4000001ff00 */
[-C--:B------:R-:W-:Y:S02]  /*44c0*/  LEA.HI.X R149, R149, R32.reuse, R24, 0x2, P4 ;  /* 0x0000002095957211 */ /* 0x080fe400020f1418 */
[----:B------:R-:W-:Y:S02]  /*44d0*/  CS2R R44, SRZ ;  /* 0x00000000002c7805 */ /* 0x000fe4000001ff00 */
[----:B------:R-:W-:Y:S02]  /*44e0*/  LEA.HI.X R152, R152, R32, R25, 0x2, P5 ;  /* 0x0000002098987211 */ /* 0x000fe400028f1419 */
        /* <DEDUP_REMOVED lines=9> */
[----:B------:R-:W-:Y:S01]  /*4580*/  SHF.R.S32.HI R24, RZ, 0x1f, R147 ;  /* 0x0000001fff187819 */ /* 0x000fe20000011493 */
[----:B------:R-:W-:Y:S01]  /*4590*/  UMOV UR9, 0x1 ;  /* 0x0000000100097882 */ /* 0x000fe20000000000 */
[----:B------:R-:W-:Y:S01]  /*45a0*/  SHF.R.S32.HI R25, RZ, 0x1f, R140 ;  /* 0x0000001fff197819 */ /* 0x000fe2000001148c */
[----:B------:R-:W-:Y:S01]  /*45b0*/  UMOV UR10, 0xffffffff ;  /* 0xffffffff000a7882 */ /* 0x000fe20000000000 */
[-C--:B------:R-:W-:Y:S02]  /*45c0*/  LEA R130, P4, R147, R162.reuse, 0x2 ;  /* 0x000000a293827211 */ /* 0x080fe400078810ff */
[----:B------:R-:W-:Y:S02]  /*45d0*/  LEA R134, P5, R140, R162, 0x2 ;  /* 0x000000a28c867211 */ /* 0x000fe400078a10ff */
[----:B------:R-:W-:-:S02]  /*45e0*/  LEA.HI R125, R125, R138, RZ, 0x5 ;  /* 0x0000008a7d7d7211 */ /* 0x000fc400078f28ff */
[-C--:B------:R-:W-:Y:S02]  /*45f0*/  LEA.HI.X R148, R148, R32.reuse, R27, 0x2, P1 ;  /* 0x0000002094947211 */ /* 0x080fe400008f141b */
[-C--:B------:R-:W-:Y:S02]  /*4600*/  LEA.HI.X R151, R151, R32.reuse, R26, 0x2, P3 ;  /* 0x0000002097977211 */ /* 0x080fe400018f141a */
[-C--:B------:R-:W-:Y:S02]  /*4610*/  LEA.HI.X R147, R147, R32.reuse, R24, 0x2, P4 ;  /* 0x0000002093937211 */ /* 0x080fe400020f1418 */
[----:B------:R-:W-:Y:S02]  /*4620*/  LEA.HI.X R160, R140, R32, R25, 0x2, P5 ;  /* 0x000000208ca07211 */ /* 0x000fe400028f1419 */
[----:B------:R-:W-:Y:S02]  /*4630*/  SHF.R.S32.HI R27, RZ, 0x1f, R146 ;  /* 0x0000001fff1b7819 */ /* 0x000fe40000011492 */
[----:B------:R-:W-:-:S02]  /*4640*/  SHF.R.S32.HI R26, RZ, 0x1f, R145 ;  /* 0x0000001fff1a7819 */ /* 0x000fc40000011491 */
[-C--:B------:R-:W-:Y:S02]  /*4650*/  LEA R138, P1, R146, R162.reuse, 0x2 ;  /* 0x000000a2928a7211 */ /* 0x080fe400078210ff */
[-C--:B------:R-:W-:Y:S02]  /*4660*/  LEA R30, P3, R145, R162.reuse, 0x2 ;  /* 0x000000a2911e7211 */ /* 0x080fe400078610ff */
[----:B------:R-:W-:Y:S02]  /*4670*/  SHF.R.S32.HI R25, RZ, 0x1f, R144 ;  /* 0x0000001fff197819 */ /* 0x000fe40000011490 */
[----:B------:R-:W-:Y:S02]  /*4680*/  SHF.R.S32.HI R24, RZ, 0x1f, R143 ;  /* 0x0000001fff187819 */ /* 0x000fe4000001148f */
[-C--:B------:R-:W-:Y:S02]  /*4690*/  LEA R29, P4, R144, R162.reuse, 0x2 ;  /* 0x000000a2901d7211 */ /* 0x080fe400078810ff */
[----:B------:R-:W-:-:S02]  /*46a0*/  LEA R150, P5, R143, R162, 0x2 ;  /* 0x000000a28f967211 */ /* 0x000fc400078a10ff */
[-C--:B------:R-:W-:Y:S02]  /*46b0*/  LEA.HI.X R27, R146, R32.reuse, R27, 0x2, P1 ;  /* 0x00000020921b7211 */ /* 0x080fe400008f141b */
[-C--:B------:R-:W-:Y:S02]  /*46c0*/  LEA.HI.X R145, R145, R32.reuse, R26, 0x2, P3 ;  /* 0x0000002091917211 */ /* 0x080fe400018f141a */
[-C--:B------:R-:W-:Y:S02]  /*46d0*/  LEA.HI.X R172, R144, R32.reuse, R25, 0x2, P4 ;  /* 0x0000002090ac7211 */ /* 0x080fe400020f1419 */
[----:B------:R-:W-:Y:S02]  /*46e0*/  LEA.HI.X R116, R143, R32, R24, 0x2, P5 ;  /* 0x000000208f747211 */ /* 0x000fe400028f1418 */
[-C--:B------:R-:W-:Y:S02]  /*46f0*/  LEA R154, P1, R142, R162.reuse, 0x2 ;  /* 0x000000a28e9a7211 */ /* 0x080fe400078210ff */
[----:B------:R-:W-:-:S02]  /*4700*/  LEA R158, P3, R141, R162, 0x2 ;  /* 0x000000a28d9e7211 */ /* 0x000fc400078610ff */
[----:B------:R-:W-:Y:S02]  /*4710*/  SHF.R.S32.HI R26, RZ, 0x1f, R141 ;  /* 0x0000001fff1a7819 */ /* 0x000fe4000001148d */
[----:B------:R-:W-:Y:S02]  /*4720*/  SHF.R.S32.HI R24, RZ, 0x1f, R139 ;  /* 0x0000001fff187819 */ /* 0x000fe4000001148b */
[----:B------:R-:W-:Y:S02]  /*4730*/  LEA R162, P4, R139, R162, 0x2 ;  /* 0x000000a28ba27211 */ /* 0x000fe400078810ff */
[----:B------:R-:W-:Y:S02]  /*4740*/  IADD3 R133, P6, R133, UR6, RZ ;  /* 0x0000000685857c10 */ /* 0x000fe4000ffde0ff */
[----:B------:R-:W-:Y:S02]  /*4750*/  SHF.R.S32.HI R25, RZ, 0x1f, R142 ;  /* 0x0000001fff197819 */ /* 0x000fe4000001148e */
[----:B------:R-:W-:-:S02]  /*4760*/  LEA.HI.X R26, R141, R32, R26, 0x2, P3 ;  /* 0x000000208d1a7211 */ /* 0x000fc400018f141a */
[----:B------:R-:W-:Y:S02]  /*4770*/  LEA.HI.X R24, R139, R32, R24, 0x2, P4 ;  /* 0x000000208b187211 */ /* 0x000fe400020f1418 */
[----:B------:R-:W-:Y:S02]  /*4780*/  IADD3 R131, P5, R131, UR6, RZ ;  /* 0x0000000683837c10 */ /* 0x000fe4000ffbe0ff */
[----:B------:R-:W-:Y:S02]  /*4790*/  IADD3.X R128, R128, UR7, RZ, P6, !PT ;  /* 0x0000000780807c10 */ /* 0x000fe4000b7fe4ff */
[----:B------:R-:W-:Y:S02]  /*47a0*/  LEA R122, P3, R111, R122, 0x3 ;  /* 0x0000007a6f7a7211 */ /* 0x000fe400078618ff */
[----:B------:R-:W-:Y:S02]  /*47b0*/  IADD3 R118, P4, R118, UR6, RZ ;  /* 0x0000000676767c10 */ /* 0x000fe4000ff9e0ff */
[----:B------:R-:W-:-:S02]  /*47c0*/  IADD3 R120, P6, R120, UR6, RZ ;  /* 0x0000000678787c10 */ /* 0x000fc4000ffde0ff */
[----:B------:R-:W-:Y:S02]  /*47d0*/  LEA.HI.X R25, R142, R32, R25, 0x2, P1 ;  /* 0x000000208e197211 */ /* 0x000fe400008f1419 */
[----:B------:R-:W-:Y:S02]  /*47e0*/  CS2R R32, SRZ ;  /* 0x0000000000207805 */ /* 0x000fe4000001ff00 */
[----:B------:R-:W-:Y:S02]  /*47f0*/  IADD3.X R132, R132, UR7, RZ, P5, !PT ;  /* 0x0000000784847c10 */ /* 0x000fe4000affe4ff */
[----:B------:R-:W-:Y:S02]  /*4800*/  IADD3 R166, P1, R122, UR4, RZ ;  /* 0x000000047aa67c10 */ /* 0x000fe4000ff3e0ff */
[----:B------:R-:W-:Y:S02]  /*4810*/  IADD3 R124, P5, R124, UR6, RZ ;  /* 0x000000067c7c7c10 */ /* 0x000fe4000ffbe0ff */
[----:B------:R-:W-:-:S02]  /*4820*/  IADD3.X R136, R136, UR7, RZ, P4, !PT ;  /* 0x0000000788887c10 */ /* 0x000fc4000a7fe4ff */
[----:B------:R-:W-:Y:S02]  /*4830*/  IADD3.X R140, R149, UR7, RZ, P6, !PT ;  /* 0x00000007958c7c10 */ /* 0x000fe4000b7fe4ff */
[----:B------:R-:W-:Y:S02]  /*4840*/  IADD3 R122, P4, R31, UR6, RZ ;  /* 0x000000061f7a7c10 */ /* 0x000fe4000ff9e0ff */
[----:B------:R-:W-:Y:S02]  /*4850*/  IADD3 R126, P6, R126, UR6, RZ ;  /* 0x000000067e7e7c10 */ /* 0x000fe4000ffde0ff */
[----:B------:R-:W-:Y:S02]  /*4860*/  IADD3.X R144, R152, UR7, RZ, P5, !PT ;  /* 0x0000000798907c10 */ /* 0x000fe4000affe4ff */
[----:B------:R-:W-:Y:S02]  /*4870*/  IADD3.X R148, R148, UR7, RZ, P4, !PT ;  /* 0x0000000794947c10 */ /* 0x000fe4000a7fe4ff */
[----:B------:R-:W-:-:S02]  /*4880*/  IADD3.X R152, R151, UR7, RZ, P6, !PT ;  /* 0x0000000797987c10 */ /* 0x000fc4000b7fe4ff */
[----:B------:R-:W-:Y:S02]  /*4890*/  IADD3 R130, P5, R130, UR6, RZ ;  /* 0x0000000682827c10 */ /* 0x000fe4000ffbe0ff */
[----:B------:R-:W-:Y:S02]  /*48a0*/  IADD3 R134, P4, R134, UR6, RZ ;  /* 0x0000000686867c10 */ /* 0x000fe4000ff9e0ff */
[----:B------:R-:W-:Y:S02]  /*48b0*/  IADD3 R138, P6, R138, UR6, RZ ;  /* 0x000000068a8a7c10 */ /* 0x000fe4000ffde0ff */
[----:B------:R-:W-:Y:S02]  /*48c0*/  IADD3.X R156, R147, UR7, RZ, P5, !PT ;  /* 0x00000007939c7c10 */ /* 0x000fe4000affe4ff */
[----:B------:R-:W-:Y:S02]  /*48d0*/  IADD3.X R160, R160, UR7, RZ, P4, !PT ;  /* 0x00000007a0a07c10 */ /* 0x000fe4000a7fe4ff */
[----:B------:R-:W-:-:S02]  /*48e0*/  IADD3.X R164, R27, UR7, RZ, P6, !PT ;  /* 0x000000071ba47c10 */ /* 0x000fc4000b7fe4ff */
[----:B------:R-:W-:Y:S02]  /*48f0*/  IADD3 R142, P5, R30, UR6, RZ ;  /* 0x000000061e8e7c10 */ /* 0x000fe4000ffbe0ff */
[----:B------:R-:W-:Y:S02]  /*4900*/  CS2R R30, SRZ ;  /* 0x00000000001e7805 */ /* 0x000fe4000001ff00 */
[----:B------:R-:W-:Y:S02]  /*4910*/  IADD3 R146, P4, R29, UR6, RZ ;  /* 0x000000061d927c10 */ /* 0x000fe4000ff9e0ff */
[----:B------:R-:W-:Y:S02]  /*4920*/  IADD3 R150, P6, R150, UR6, RZ ;  /* 0x0000000696967c10 */ /* 0x000fe4000ffde0ff */
[----:B------:R-:W-:Y:S02]  /*4930*/  SHF.R.S32.HI R190, RZ, 0x1f, R111 ;  /* 0x0000001fffbe7819 */ /* 0x000fe4000001146f */
[----:B------:R-:W-:-:S02]  /*4940*/  IADD3.X R168, R145, UR7, RZ, P5, !PT ;  /* 0x0000000791a87c10 */ /* 0x000fc4000affe4ff */
[----:B------:R-:W-:Y:S02]  /*4950*/  IADD3.X R172, R172, UR7, RZ, P4, !PT ;  /* 0x00000007acac7c10 */ /* 0x000fe4000a7fe4ff */
[----:B------:R-:W-:Y:S02]  /*4960*/  IADD3.X R116, R116, UR7, RZ, P6, !PT ;  /* 0x0000000774747c10 */ /* 0x000fe4000b7fe4ff */
[----:B------:R-:W-:Y:S02]  /*4970*/  IADD3 R154, P5, R154, UR6, RZ ;  /* 0x000000069a9a7c10 */ /* 0x000fe4000ffbe0ff */
[----:B------:R-:W-:Y:S02]  /*4980*/  IADD3 R158, P4, R158, UR6, RZ ;  /* 0x000000069e9e7c10 */ /* 0x000fe4000ff9e0ff */
[----:B------:R-:W-:Y:S02]  /*4990*/  IADD3 R162, P6, R162, UR6, RZ ;  /* 0x00000006a2a27c10 */ /* 0x000fe4000ffde0ff */
[----:B------:R-:W-:-:S02]  /*49a0*/  SHF.R.S32.HI R127, RZ, 0x1f, R18 ;  /* 0x0000001fff7f7819 */ /* 0x000fc40000011412 */
[----:B------:R-:W-:Y:S02]  /*49b0*/  SHF.R.S32.HI R117, RZ, 0x1f, R16 ;  /* 0x0000001fff757819 */ /* 0x000fe40000011410 */
[----:B------:R-:W-:Y:S02]  /*49c0*/  SHF.R.S32.HI R125, RZ, 0x5, R125 ;  /* 0x00000005ff7d7819 */ /* 0x000fe4000001147d */
[----:B------:R-:W-:Y:S02]  /*49d0*/  LEA.HI.X R167, R111, R167, R190, 0x3, P3 ;  /* 0x000000a76fa77211 */ /* 0x000fe400018f1cbe */
[----:B------:R-:W-:Y:S02]  /*49e0*/  SHF.R.S32.HI R198, RZ, 0x1f, R103 ;  /* 0x0000001fffc67819 */ /* 0x000fe40000011467 */
[----:B------:R-:W-:Y:S02]  /*49f0*/  SHF.R.S32.HI R157, RZ, 0x1f, R102 ;  /* 0x0000001fff9d7819 */ /* 0x000fe40000011466 */
[----:B------:R-:W-:-:S02]  /*4a00*/  SHF.R.S32.HI R202, RZ, 0x1f, R101 ;  /* 0x0000001fffca7819 */ /* 0x000fc40000011465 */
[----:B------:R-:W-:Y:S02]  /*4a10*/  SHF.R.S32.HI R155, RZ, 0x1f, R20 ;  /* 0x0000001fff9b7819 */ /* 0x000fe40000011414 */
[----:B------:R-:W-:Y:S02]  /*4a20*/  SHF.R.S32.HI R153, RZ, 0x1f, R100 ;  /* 0x0000001fff997819 */ /* 0x000fe40000011464 */
[----:B------:R-:W-:Y:S02]  /*4a30*/  SHF.R.S32.HI R208, RZ, 0x1f, R99 ;  /* 0x0000001fffd07819 */ /* 0x000fe40000011463 */
        /* <DEDUP_REMOVED lines=22> */
[----:B------:R-:W-:Y:S02]  /*4ba0*/  IADD3.X R178, R25, UR7, RZ, P5, !PT ;  /* 0x0000000719b27c10 */ /* 0x000fe4000affe4ff */
[----:B------:R-:W-:Y:S02]  /*4bb0*/  IADD3.X R174, R26, UR7, RZ, P4, !PT ;  /* 0x000000071aae7c10 */ /* 0x000fe4000a7fe4ff */
[----:B------:R-:W-:Y:S02]  /*4bc0*/  CS2R R26, SRZ ;  /* 0x00000000001a7805 */ /* 0x000fe4000001ff00 */
[----:B------:R-:W-:Y:S02]  /*4bd0*/  IADD3.X R176, R24, UR7, RZ, P6, !PT ;  /* 0x0000000718b07c10 */ /* 0x000fe4000b7fe4ff */
[----:B------:R-:W-:-:S02]  /*4be0*/  CS2R R24, SRZ ;  /* 0x0000000000187805 */ /* 0x000fc4000001ff00 */
[C---:B------:R-:W-:Y:S01]  /*4bf0*/  SHF.L.U64.HI R119, R121.reuse, 0x2, R28 ;  /* 0x0000000279777819 */ /* 0x040fe2000001021c */
[----:B------:R-:W-:Y:S01]  /*4c00*/  IMAD.SHL.U32 R121, R121, 0x4, RZ ;  /* 0x0000000479797824 */ /* 0x000fe200078e00ff */
[----:B------:R-:W-:Y:S02]  /*4c10*/  SHF.L.U64.HI R238, R18, 0x2, R127 ;  /* 0x0000000212ee7819 */ /* 0x000fe4000001027f */
[----:B------:R-:W-:Y:S02]  /*4c20*/  CS2R R28, SRZ ;  /* 0x00000000001c7805 */ /* 0x000fe4000001ff00 */
[----:B------:R-:W-:Y:S01]  /*4c30*/  SHF.L.U64.HI R242, R16, 0x2, R117 ;  /* 0x0000000210f27819 */ /* 0x000fe20000010275 */
[----:B------:R-:W-:Y:S01]  /*4c40*/  VIADD R117, R125, 0xfffffffe ;  /* 0xfffffffe7d757836 */ /* 0x000fe20000000000 */
[----:B------:R-:W-:Y:S02]  /*4c50*/  IADD3.X R167, R167, UR5, RZ, P1, !PT ;  /* 0x00000005a7a77c10 */ /* 0x000fe40008ffe4ff */
[----:B------:R-:W-:-:S02]  /*4c60*/  SHF.L.U64.HI R190, R111, 0x2, R190 ;  /* 0x000000026fbe7819 */ /* 0x000fc400000102be */
[----:B------:R-:W-:Y:S02]  /*4c70*/  SHF.L.U64.HI R198, R103, 0x2, R198 ;  /* 0x0000000267c67819 */ /* 0x000fe400000102c6 */
[----:B------:R-:W-:Y:S02]  /*4c80*/  SHF.L.U64.HI R200, R102, 0x2, R157 ;  /* 0x0000000266c87819 */ /* 0x000fe4000001029d */
[----:B------:R-:W-:Y:S02]  /*4c90*/  SHF.L.U64.HI R202, R101, 0x2, R202 ;  /* 0x0000000265ca7819 */ /* 0x000fe400000102ca */
[----:B------:R-:W-:Y:S02]  /*4ca0*/  SHF.L.U64.HI R204, R20, 0x2, R155 ;  /* 0x0000000214cc7819 */ /* 0x000fe4000001029b */
[----:B------:R-:W-:Y:S02]  /*4cb0*/  SHF.L.U64.HI R206, R100, 0x2, R153 ;  /* 0x0000000264ce7819 */ /* 0x000fe40000010299 */
        /* <DEDUP_REMOVED lines=22> */
[----:B------:R-:W-:-:S07]  /*4e20*/  SHF.L.U64.HI R129, R8, 0x2, R129 ;  /* 0x0000000208817819 */ /* 0x000fce0000010281 */
.L_x_1:
[----:B------:R-:W-:Y:S01]  /*4e30*/  UIADD3 UR10, UR10, 0x1, URZ ;  /* 0x000000010a0a7890 */ /* 0x000fe2000fffe03f */
[----:B------:R-:W-:-:S04]  /*4e40*/  DEPBAR.LE SB0, 0x2 ;  /* 0x000080800000791a */ /* 0x000fc80000000000 */
[----:B------:R-:W-:Y:S01]  /*4e50*/  BAR.SYNC.DEFER_BLOCKING 0x0 ;  /* 0x0000000000007b1d */ /* 0x000fe20000010000 */
[----:B------:R-:W-:Y:S01]  /*4e60*/  UISETP.GT.AND UP0, UPT, UR10, 0x2, UPT ;  /* 0x000000020a00788c */ /* 0x000fe2000bf04270 */
[----:B------:R-:W-:Y:S01]  /*4e70*/  ISETP.GT.AND P3, PT, R170, RZ, PT ;  /* 0x000000ffaa00720c */ /* 0x000fe20003f64270 */
[----:B------:R-:W-:Y:S01]  /*4e80*/  UIADD3 UR9, UR9, 0x1, URZ ;  /* 0x0000000109097890 */ /* 0x000fe2000fffe03f */
[----:B------:R-:W-:Y:S01]  /*4e90*/  ISETP.GE.AND P1, PT, R180, R117, PT ;  /* 0x00000075b400720c */ /* 0x000fe20003f26270 */
[----:B------:R-:W-:Y:S01]  /*4ea0*/  USEL UR10, UR10, URZ, !UP0 ;  /* 0x0000003f0a0a7287 */ /* 0x000fe2000c000000 */
[----:B------:R-:W-:Y:S01]  /*4eb0*/  SEL R135, RZ, 0x4, !P3 ;  /* 0x00000004ff877807 */ /* 0x000fe20005800000 */
[----:B------:R-:W-:Y:S01]  /*4ec0*/  UMOV UR7, 0x40000040 ;  /* 0x4000004000077882 */ /* 0x000fe20000000000 */
[C---:B------:R-:W-:Y:S01]  /*4ed0*/  ISETP.GT.AND P3, PT, R170.reuse, 0x1, PT ;  /* 0x00000001aa00780c */ /* 0x040fe20003f64270 */
[----:B------:R-:W-:Y:S01]  /*4ee0*/  ULEA UR5, UR10, UR8, 0xd ;  /* 0x000000080a057291 */ /* 0x000fe2000f8e683f */
[----:B------:R-:W-:Y:S01]  /*4ef0*/  SEL R135, R135, RZ, !P1 ;  /* 0x000000ff87877207 */ /* 0x000fe20004800000 */
[----:B------:R-:W-:Y:S01]  /*4f00*/  ULEA UR4, UR10, UR8, 0xe ;  /* 0x000000080a047291 */ /* 0x000fe2000f8e703f */
[C---:B------:R-:W-:Y:S01]  /*4f10*/  ISETP.GT.AND P4, PT, R170.reuse, 0x2, PT ;  /* 0x00000002aa00780c */ /* 0x040fe20003f84270 */
[----:B------:R-:W-:Y:S01]  /*4f20*/  UIADD3 UR5, UR5, 0xc000, URZ ;  /* 0x0000c00005057890 */ /* 0x000fe2000fffe03f */
[----:B------:R-:W-:Y:S01]  /*4f30*/  SEL R137, RZ, 0x4, !P3 ;  /* 0x00000004ff897807 */ /* 0x000fe20005800000 */
[----:B------:R-:W-:Y:S01]  /*4f40*/  USHF.R.U32.HI UR4, URZ, 0x4, UR4 ;  /* 0x000000043f047899 */ /* 0x000fe20008011604 */
[----:B------:R-:W-:Y:S01]  /*4f50*/  ISETP.NE.U32.AND P5, PT, R135, RZ, PT ;  /* 0x000000ff8700720c */ /* 0x000fe20003fa5070 */
[----:B------:R-:W-:Y:S01]  /*4f60*/  USHF.R.U32.HI UR5, URZ, 0x4, UR5 ;  /* 0x000000043f057899 */ /* 0x000fe20008011605 */
[----:B------:R-:W-:Y:S01]  /*4f70*/  SEL R135, RZ, 0x4, !P4 ;  /* 0x00000004ff877807 */ /* 0x000fe20006000000 */
[----:B------:R-:W-:Y:S01]  /*4f80*/  USGXT.U32 UR4, UR4, 0xe ;  /* 0x0000000e0404789a */ /* 0x000fe20008000000 */
[-C--:B------:R-:W-:Y:S01]  /*4f90*/  IADD3 R182, P4, R7, R166.reuse, RZ ;  /* 0x000000a607b67210 */ /* 0x080fe20007f9e0ff */
[----:B------:R-:W-:Y:S01]  /*4fa0*/  USGXT.U32 UR6, UR5, 0xe ;  /* 0x0000000e0506789a */ /* 0x000fe20008000000 */
[----:B------:R-:W-:Y:S01]  /*4fb0*/  SEL R137, R137, RZ, !P1 ;  /* 0x000000ff89897207 */ /* 0x000fe20004800000 */
[----:B------:R-:W-:Y:S01]  /*4fc0*/  UIADD3 UR12, UP0, UR4, 0x2, URZ ;  /* 0x00000002040c7890 */ /* 0x000fe2000ff1e03f */
[----:B------:R-:W-:Y:S01]  /*4fd0*/  WARPGROUP.ARRIVE ;  /* 0x00000000000079c5 */ /* 0x000fe20000000000 */
[----:B------:R-:W-:Y:S01]  /*4fe0*/  UMOV UR5, 0x40000040 ;  /* 0x4000004000057882 */ /* 0x000fe20000000000 */
[----:B------:R-:W-:Y:S01]  /*4ff0*/  UIADD3 UR14, UP1, UR6, 0x2, URZ ;  /* 0x00000002060e7890 */ /* 0x000fe2000ff3e03f */
[----:B------:R-:W-:Y:S01]  /*5000*/  SEL R135, R135, RZ, !P1 ;  /* 0x000000ff87877207 */ /* 0x000fe20004800000 */
[----:B------:R-:W-:Y:S01]  /*5010*/  IMAD.X R183, R167, 0x1, R114, P4 ;  /* 0x00000001a7b77824 */ /* 0x000fe200020e0672 */
[----:B------:R-:W-:Y:S01]  /*5020*/  ISETP.NE.U32.AND P3, PT, R137, RZ, PT ;  /* 0x000000ff8900720c */ /* 0x000fe20003f65070 */
[----:B------:R-:W-:Y:S01]  /*5030*/  HGMMA.64x64x8.F32.TF32 R56, gdesc[UR4], R56 ;  /* 0x04e00000043879f0 */ /* 0x000fe20008702838 */
[----:B------:R-:W-:Y:S01]  /*5040*/  UMOV UR4, URZ ;  /* 0x0000003f00047c82 */ /* 0x000fe20008000000 */
[----:B------:R-:W-:Y:S01]  /*5050*/  UMOV UR5, URZ ;  /* 0x0000003f00057c82 */ /* 0x000fe20008000000 */
[----:B------:R-:W-:Y:S01]  /*5060*/  UIADD3.X UR13, UR4, 0x40000040, URZ, UP0, !UPT ;  /* 0x40000040040d7890 */ /* 0x000fe200087fe43f */
[----:B------:R-:W-:Y:S01]  /*5070*/  ISETP.GT.AND P6, PT, R170, 0x3, PT ;  /* 0x00000003aa00780c */ /* 0x000fe20003fc4270 */
[----:B------:R-:W-:Y:S01]  /*5080*/  UIADD3.X UR15, UR5, 0x40000040, URZ, UP1, !UPT ;  /* 0x40000040050f7890 */ /* 0x000fe20008ffe43f */
[----:B------:R-:W-:Y:S01]  /*5090*/  ISETP.NE.U32.AND P4, PT, R135, RZ, PT ;  /* 0x000000ff8700720c */ /* 0x000fe20003f85070 */
[----:B------:R-:W-:Y:S01]  /*50a0*/  UIADD3.64 UR20, UR12, 0x2, URZ ;  /* 0x000000020c147897 */ /* 0x000fe2000fffe03f */
[----:B------:R-:W-:Y:S01]  /*50b0*/  SEL R137, RZ, 0x4, !P6 ;  /* 0x00000004ff897807 */ /* 0x000fe20007000000 */
[----:B------:R-:W-:Y:S01]  /*50c0*/  UIADD3.64 UR22, UR14, 0x2, URZ ;  /* 0x000000020e167897 */ /* 0x000fe2000fffe03f */
[----:B------:R-:W-:Y:S01]  /*50d0*/  LEA R188, P6, R8, R166, 0x2 ;  /* 0x000000a608bc7211 */ /* 0x000fe200078c10ff */
[----:B------:R-:W-:Y:S01]  /*50e0*/  UIADD3.64 UR24, UR12, 0x4, URZ ;  /* 0x000000040c187897 */ /* 0x000fe2000fffe03f */
[----:B------:R-:W-:Y:S01]  /*50f0*/  SEL R137, R137, RZ, !P1 ;  /* 0x000000ff89897207 */ /* 0x000fe20004800000 */
[----:B------:R-:W-:Y:S01]  /*5100*/  UIADD3.64 UR26, UR14, 0x4, URZ ;  /* 0x000000040e1a7897 */ /* 0x000fe2000fffe03f */
[----:B------:R-:W-:Y:S01]  /*5110*/  VIADD R180, R180, 0x1 ;  /* 0x00000001b4b47836 */ /* 0x000fe20000000000 */
[----:B------:R-:W-:Y:S01]  /*5120*/  UIADD3.64 UR4, UR12, 0x1fe, URZ ;  /* 0x000001fe0c047897 */ /* 0x000fe2000fffe03f */
[----:B------:R-:W-:Y:S01]  /*5130*/  IMAD.X R189, R167, 0x1, R129, P6 ;  /* 0x00000001a7bd7824 */ /* 0x000fe200030e0681 */
[----:B------:R-:W-:Y:S01]  /*5140*/  UISETP.GT.AND UP0, UPT, UR9, 0x2, UPT ;  /* 0x000000020900788c */ /* 0x000fe2000bf04270 */
[----:B------:R-:W-:-:S03]  /*5150*/  ISETP.GT.AND P6, PT, R170, 0x5, PT ;  /* 0x00000005aa00780c */ /* 0x000fc60003fc4270 */
[----:B------:R-:W-:Y:S01]  /*5160*/  USEL UR9, UR9, URZ, !UP0 ;  /* 0x0000003f09097287 */ /* 0x000fe2000c000000 */
[----:B------:R-:W-:Y:S04]  /*5170*/  HGMMA.64x64x8.F32.TF32 R56, gdesc[UR12], R56 ;  /* 0x04e000000c3879f0 */ /* 0x000fe80008702838 */
[----:B------:R-:W-:Y:S01]  /*5180*/  HGMMA.64x64x8.F32.TF32 R56, gdesc[UR20], R56 ;  /* 0x04e00000143879f0 */ /* 0x000fe20008702838 */
[----:B------:R-:W-:-:S03]  /*5190*/  UIADD3.64 UR20, UR12, 0x202, URZ ;  /* 0x000002020c147897 */ /* 0x000fc6000fffe03f */
[----:B------:R-:W-:Y:S04]  /*51a0*/  HGMMA.64x64x8.F32.TF32 R56, gdesc[UR24], R56 ;  /* 0x04e00000183879f0 */ /* 0x000fe80008702838 */
[----:B------:R-:W-:Y:S01]  /*51b0*/  HGMMA.64x64x8.F32.TF32 R24, gdesc[UR4], R24 ;  /* 0x04e00000041879f0 */ /* 0x000fe20008702818 */
[----:B------:R-:W-:Y:S01]  /*51c0*/  UIADD3.64 UR4, UR12, 0x200, URZ ;  /* 0x000002000c047897 */ /* 0x000fe2000fffe03f */
[----:B------:R-:W-:Y:S01]  /*51d0*/  UMOV UR6, UR14 ;  /* 0x0000000e00067c82 */ /* 0x000fe20008000000 */
[----:B------:R-:W-:-:S07]  /*51e0*/  UMOV UR7, UR15 ;  /* 0x0000000f00077c82 */ /* 0x000fce0008000000 */
[----:B------:R-:W-:Y:S01]  /*51f0*/  HGMMA.64x64x8.F32.TF32 R24, gdesc[UR4], R24 ;  /* 0x04e00000041879f0 */ /* 0x000fe20008702818 */
[----:B------:R-:W-:Y:S01]  /*5200*/  UIADD3.64 UR4, UR12, 0x204, URZ ;  /* 0x000002040c047897 */ /* 0x000fe2000fffe03f */
[----:B------:R-:W-:Y:S01]  /*5210*/  UMOV UR6, UR26 ;  /* 0x0000001a00067c82 */ /* 0x000fe20008000000 */
[----:B------:R-:W-:Y:S01]  /*5220*/  UMOV UR7, UR27 ;  /* 0x0000001b00077c82 */ /* 0x000fe20008000000 */
[----:B------:R-:W-:Y:S06]  /*5230*/  HGMMA.64x64x8.F32.TF32 R24, gdesc[UR20], R24 ;  /* 0x04e00000141879f0 */ /* 0x000fec0008702818 */
[----:B------:R-:W-:Y:S01]  /*5240*/  HGMMA.64x64x8.F32.TF32 R24, gdesc[UR4], R24, gsb0 ;  /* 0x04e00000041879f0 */ /* 0x000fe20008002818 */
[----:B------:R-:W-:-:S06]  /*5250*/  ULEA UR4, UR9, UR8, 0xe ;  /* 0x0000000809047291 */ /* 0x000fcc000f8e703f */
[----:B------:R-:W-:Y:S01]  /*5260*/  VIADD R135, R6, UR4 ;  /* 0x0000000406877c36 */ /* 0x000fe20008000000 */
[----:B------:R-:W-:Y:S02]  /*5270*/  WARPGROUP.DEPBAR.LE gsb0, 0x1 ;  /* 0x00008000000079c5 */ /* 0x000fe40000010100 */
[----:B------:R-:W-:Y:S06]  /*5280*/  BAR.SYNC.DEFER_BLOCKING 0x0 ;  /* 0x0000000000007b1d */ /* 0x000fec0000010000 */
[----:B------:R-:W-:Y:S01]  /*5290*/  @!PT LDS RZ, [RZ] ;  /* 0x00000000fffff984 */ /* 0x000fe20000000800 */
[----:B------:R-:W-:Y:S01]  /*52a0*/  @!PT LDS RZ, [RZ] ;  /* 0x00000000fffff984 */ /* 0x000fe20000000800 */
[----:B------:R-:W-:Y:S01]  /*52b0*/  @!PT LDS RZ, [RZ] ;  /* 0x00000000fffff984 */ /* 0x000fe20000000800 */
[----:B------:R-:W-:Y:S01]  /*52c0*/  LDGSTS.E [R135], desc[UR16][R166.64], P5 ;  /* 0x00000000a6877fae */ /* 0x000fe2000a921850 */
[----:B------:R-:W-:-:S03]  /*52d0*/  ISETP.GT.AND P5, PT, R170, 0x4, PT ;  /* 0x00000004aa00780c */ /* 0x000fc60003fa4270 */
[----:B------:R1:W-:Y:S01]  /*52e0*/  LDGSTS.E [R135+0x4], desc[UR16][R182.64], P3 ;  /* 0x00004000b6877fae */ /* 0x0003e20009921850 */
[----:B------:R-:W-:Y:S02]  /*52f0*/  SEL R139, RZ, 0x4, !P5 ;  /* 0x00000004ff8b7807 */ /* 0x000fe40006800000 */
[----:B------:R-:W-:Y:S01]  /*5300*/  ISETP.NE.U32.AND P5, PT, R137, RZ, PT ;  /* 0x000000ff8900720c */ /* 0x000fe20003fa5070 */
[----:B------:R2:W-:Y:S01]  /*5310*/  LDGSTS.E [R135+0x8], desc[UR16][R188.64], P4 ;  /* 0x00008000bc877fae */ /* 0x0005e2000a121850 */
[----:B------:R-:W-:Y:S02]  /*5320*/  LEA R184, P3, R9, R166, 0x2 ;  /* 0x000000a609b87211 */ /* 0x000fe400078610ff */
[----:B------:R-:W-:Y:S02]  /*5330*/  SEL R139, R139, RZ, !P1 ;  /* 0x000000ff8b8b7207 */ /* 0x000fe40004800000 */
[----:B------:R-:W-:Y:S01]  /*5340*/  SEL R137, RZ, 0x4, !P6 ;  /* 0x00000004ff897807 */ /* 0x000fe20007000000 */
[----:B------:R-:W-:Y:S01]  /*5350*/  IMAD.X R185, R167, 0x1, R127, P3 ;  /* 0x00000001a7b97824 */ /* 0x000fe200018e067f */
[----:B------:R-:W-:-:S02]  /*5360*/  ISETP.NE.U32.AND P3, PT, R139, RZ, PT ;  /* 0x000000ff8b00720c */ /* 0x000fc40003f65070 */
[C---:B------:R-:W-:Y:S02]  /*5370*/  ISETP.GT.AND P6, PT, R170.reuse, 0x6, PT ;  /* 0x00000006aa00780c */ /* 0x040fe40003fc4270 */
[-C--:B------:R-:W-:Y:S01]  /*5380*/  LEA R186, P4, R7, R166.reuse, 0x2 ;  /* 0x000000a607ba7211 */ /* 0x080fe200078810ff */
[----:B------:R3:W-:Y:S01]  /*5390*/  LDGSTS.E [R135+0xc], desc[UR16][R184.64], P5 ;  /* 0x0000c000b8877fae */ /* 0x0007e2000a921850 */
[----:B------:R-:W-:Y:S02]  /*53a0*/  SEL R137, R137, RZ, !P1 ;  /* 0x000000ff89897207 */ /* 0x000fe40004800000 */
[----:B------:R-:W-:Y:S01]  /*53b0*/  SEL R139, RZ, 0x4, !P6 ;  /* 0x00000004ff8b7807 */ /* 0x000fe20007000000 */
[----:B------:R-:W-:Y:S01]  /*53c0*/  IMAD.X R187, R167, 0x1, R252, P4 ;  /* 0x00000001a7bb7824 */ /* 0x000fe200020e06fc */
[----:B-1----:R-:W-:Y:S02]  /*53d0*/  LEA R182, P4, R11, R166, 0x2 ;  /* 0x000000a60bb67211 */ /* 0x002fe400078810ff */
[----:B------:R-:W-:Y:S01]  /*53e0*/  ISETP.NE.U32.AND P5, PT, R137, RZ, PT ;  /* 0x000000ff8900720c */ /* 0x000fe20003fa5070 */
[----:B------:R-:W-:Y:S01]  /*53f0*/  VIADD R137, R23, UR4 ;  /* 0x0000000417897c36 */ /* 0x000fe20008000000 */
[----:B------:R-:W-:Y:S01]  /*5400*/  SEL R139, R139, RZ, !P1 ;  /* 0x000000ff8b8b7207 */ /* 0x000fe20004800000 */
[----:B------:R-:W-:Y:S01]  /*5410*/  IMAD.X R183, R167, 0x1, R250, P4 ;  /* 0x00000001a7b77824 */ /* 0x000fe200020e06fa */
[----:B------:R-:W-:-:S02]  /*5420*/  ISETP.GT.AND P6, PT, R170, 0x7, PT ;  /* 0x00000007aa00780c */ /* 0x000fc40003fc4270 */
[----:B------:R-:W-:Y:S01]  /*5430*/  ISETP.NE.U32.AND P4, PT, R139, RZ, PT ;  /* 0x000000ff8b00720c */ /* 0x000fe20003f85070 */
[----:B------:R1:W-:Y:S01]  /*5440*/  LDGSTS.E [R137], desc[UR16][R186.64], P3 ;  /* 0x00000000ba897fae */ /* 0x0003e20009921850 */
[----:B------:R-:W-:Y:S02]  /*5450*/  SEL R139, RZ, 0x4, !P6 ;  /* 0x00000004ff8b7807 */ /* 0x000fe40007000000 */
[----:B------:R-:W-:Y:S02]  /*5460*/  ISETP.GT.AND P6, PT, R170, 0x8, PT ;  /* 0x00000008aa00780c */ /* 0x000fe40003fc4270 */
[-C--:B--2---:R-:W-:Y:S01]  /*5470*/  LEA R188, P3, R13, R166.reuse, 0x2 ;  /* 0x000000a60dbc7211 */ /* 0x084fe200078610ff */
[----:B------:R2:W-:Y:S01]  /*5480*/  LDGSTS.E [R137+0x4], desc[UR16][R182.64], P5 ;  /* 0x00004000b6897fae */ /* 0x0005e2000a921850 */
[----:B------:R-:W-:Y:S02]  /*5490*/  SEL R139, R139, RZ, !P1 ;  /* 0x000000ff8b8b7207 */ /* 0x000fe40004800000 */
[----:B---3--:R-:W-:Y:S01]  /*54a0*/  SEL R135, RZ, 0x4, !P6 ;  /* 0x00000004ff877807 */ /* 0x008fe20007000000 */
[----:B------:R-:W-:Y:S01]  /*54b0*/  IMAD.X R189, R167, 0x1, R248, P3 ;  /* 0x00000001a7bd7824 */ /* 0x000fe200018e06f8 */
[----:B------:R-:W-:-:S02]  /*54c0*/  LEA R184, P3, R21, R166, 0x2 ;  /* 0x000000a615b87211 */ /* 0x000fc400078610ff */
[----:B------:R-:W-:Y:S02]  /*54d0*/  ISETP.NE.U32.AND P5, PT, R139, RZ, PT ;  /* 0x000000ff8b00720c */ /* 0x000fe40003fa5070 */
[----:B------:R-:W-:Y:S01]  /*54e0*/  SEL R135, R135, RZ, !P1 ;  /* 0x000000ff87877207 */ /* 0x000fe20004800000 */
[----:B------:R-:W-:Y:S01]  /*54f0*/  IMAD.X R185, R167, 0x1, R246, P3 ;  /* 0x00000001a7b97824 */ /* 0x000fe200018e06f6 */
[C---:B------:R-:W-:Y:S01]  /*5500*/  ISETP.GT.AND P6, PT, R170.reuse, 0x9, PT ;  /* 0x00000009aa00780c */ /* 0x040fe20003fc4270 */
[----:B------:R3:W-:Y:S01]  /*5510*/  LDGSTS.E [R137+0x8], desc[UR16][R188.64], P4 ;  /* 0x00008000bc897fae */ /* 0x0007e2000a121850 */
[----:B------:R-:W-:Y:S02]  /*5520*/  ISETP.NE.U32.AND P3, PT, R135, RZ, PT ;  /* 0x000000ff8700720c */ /* 0x000fe40003f65070 */
[----:B------:R-:W-:Y:S02]  /*5530*/  SEL R135, RZ, 0x4, !P6 ;  /* 0x00000004ff877807 */ /* 0x000fe40007000000 */
[----:B------:R-:W-:-:S02]  /*5540*/  ISETP.GT.AND P6, PT, R170, 0xa, PT ;  /* 0x0000000aaa00780c */ /* 0x000fc40003fc4270 */
[-C--:B-1----:R-:W-:Y:S01]  /*5550*/  LEA R186, P4, R15, R166.reuse, 0x2 ;  /* 0x000000a60fba7211 */ /* 0x082fe200078810ff */
[----:B------:R1:W-:Y:S01]  /*5560*/  LDGSTS.E [R137+0xc], desc[UR16][R184.64], P5 ;  /* 0x0000c000b8897fae */ /* 0x0003e2000a921850 */
[----:B------:R-:W-:Y:S02]  /*5570*/  SEL R135, R135, RZ, !P1 ;  /* 0x000000ff87877207 */ /* 0x000fe40004800000 */
[----:B------:R-:W-:Y:S01]  /*5580*/  SEL R139, RZ, 0x4, !P6 ;  /* 0x00000004ff8b7807 */ /* 0x000fe20007000000 */
[----:B------:R-:W-:Y:S01]  /*5590*/  IMAD.X R187, R167, 0x1, R244, P4 ;  /* 0x00000001a7bb7824 */ /* 0x000fe200020e06f4 */
[----:B--2---:R-:W-:Y:S02]  /*55a0*/  LEA R182, P4, R16, R166, 0x2 ;  /* 0x000000a610b67211 */ /* 0x004fe400078810ff */
        /* <DEDUP_REMOVED lines=9> */
[-C--:B---3--:R-:W-:Y:S01]  /*5640*/  LEA R188, P3, R17, R166.reuse, 0x2 ;  /* 0x000000a611bc7211 */ /* 0x088fe200078610ff */
[----:B------:R3:W-:Y:S01]  /*5650*/  LDGSTS.E [R135+0x4], desc[UR16][R182.64], P5 ;  /* 0x00004000b6877fae */ /* 0x0007e2000a921850 */
[----:B------:R-:W-:Y:S02]  /*5660*/  SEL R139, R139, RZ, !P1 ;  /* 0x000000ff8b8b7207 */ /* 0x000fe40004800000 */
[----:B-1----:R-:W-:Y:S01]  /*5670*/  SEL R137, RZ, 0x4, !P6 ;  /* 0x00000004ff897807 */ /* 0x002fe20007000000 */
        /* <DEDUP_REMOVED lines=10> */
[-C--:B--2---:R-:W-:Y:S01]  /*5720*/  LEA R186, P4, R10, R166.reuse, 0x2 ;  /* 0x000000a60aba7211 */ /* 0x084fe200078810ff */
[----:B------:R2:W-:Y:S01]  /*5730*/  LDGSTS.E [R135+0xc], desc[UR16][R184.64], P5 ;  /* 0x0000c000b8877fae */ /* 0x0005e2000a921850 */
[----:B------:R-:W-:Y:S02]  /*5740*/  SEL R137, R137, RZ, !P1 ;  /* 0x000000ff89897207 */ /* 0x000fe40004800000 */
[----:B------:R-:W-:Y:S01]  /*5750*/  SEL R139, RZ, 0x4, !P6 ;  /* 0x00000004ff8b7807 */ /* 0x000fe20007000000 */
[----:B------:R-:W-:Y:S01]  /*5760*/  IMAD.X R187, R167, 0x1, R236, P4 ;  /* 0x00000001a7bb7824 */ /* 0x000fe200020e06ec */
[----:B---3--:R-:W-:Y:S02]  /*5770*/  LEA R182, P4, R19, R166, 0x2 ;  /* 0x000000a613b67211 */ /* 0x008fe400078810ff */
        /* <DEDUP_REMOVED lines=9> */
[-C--:B-1----:R-:W-:Y:S01]  /*5810*/  LEA R188, P3, R22, R166.reuse, 0x2 ;  /* 0x000000a616bc7211 */ /* 0x082fe200078610ff */
[----:B------:R1:W-:Y:S01]  /*5820*/  LDGSTS.E [R137+0x4], desc[UR16][R182.64], P5 ;  /* 0x00004000b6897fae */ /* 0x0003e2000a921850 */
[----:B------:R-:W-:Y:S02]  /*5830*/  SEL R139, R139, RZ, !P1 ;  /* 0x000000ff8b8b7207 */ /* 0x000fe40004800000 */
[----:B--2---:R-:W-:Y:S01]  /*5840*/  SEL R135, RZ, 0x4, !P6 ;  /* 0x00000004ff877807 */ /* 0x004fe20007000000 */
        /* <DEDUP_REMOVED lines=10> */
[-C--:B---3--:R-:W-:Y:S01]  /*58f0*/  LEA R186, P4, R91, R166.reuse, 0x2 ;  /* 0x000000a65bba7211 */ /* 0x088fe200078810ff */
[----:B------:R3:W-:Y:S01]  /*5900*/  LDGSTS.E [R137+0xc], desc[UR16][R184.64], P5 ;  /* 0x0000c000b8897fae */ /* 0x0007e2000a921850 */
[----:B------:R-:W-:Y:S02]  /*5910*/  SEL R135, R135, RZ, !P1 ;  /* 0x000000ff87877207 */ /* 0x000fe40004800000 */
[----:B------:R-:W-:Y:S01]  /*5920*/  SEL R139, RZ, 0x4, !P6 ;  /* 0x00000004ff8b7807 */ /* 0x000fe20007000000 */
[----:B------:R-:W-:Y:S01]  /*5930*/  IMAD.X R187, R167, 0x1, R228, P4 ;  /* 0x00000001a7bb7824 */ /* 0x000fe200020e06e4 */
[----:B------:R-:W-:Y:S01]  /*5940*/  ISETP.NE.U32.AND P5, PT, R135, RZ, PT ;  /* 0x000000ff8700720c */ /* 0x000fe20003fa5070 */
[----:B------:R-:W-:Y:S01]  /*5950*/  VIADD R135, R104, UR4 ;  /* 0x0000000468877c36 */ /* 0x000fe20008000000 */
[----:B-1----:R-:W-:Y:S02]  /*5960*/  LEA R182, P4, R92, R166, 0x2 ;  /* 0x000000a65cb67211 */ /* 0x002fe400078810ff */
[----:B------:R-:W-:-:S02]  /*5970*/  SEL R139, R139, RZ, !P1 ;  /* 0x000000ff8b8b7207 */ /* 0x000fc40004800000 */
[C---:B------:R-:W-:Y:S01]  /*5980*/  ISETP.GT.AND P6, PT, R170.reuse, 0x13, PT ;  /* 0x00000013aa00780c */ /* 0x040fe20003fc4270 */
[----:B------:R-:W-:Y:S01]  /*5990*/  IMAD.X R183, R167, 0x1, R226, P4 ;  /* 0x00000001a7b77824 */ /* 0x000fe200020e06e2 */
[----:B------:R-:W-:Y:S01]  /*59a0*/  ISETP.NE.U32.AND P4, PT, R139, RZ, PT ;  /* 0x000000ff8b00720c */ /* 0x000fe20003f85070 */
[----:B------:R-:W-:Y:S01]  /*59b0*/  LDGSTS.E [R135], desc[UR16][R186.64], P3 ;  /* 0x00000000ba877fae */ /* 0x000fe20009921850 */
[----:B------:R-:W-:Y:S02]  /*59c0*/  SEL R139, RZ, 0x4, !P6 ;  /* 0x00000004ff8b7807 */ /* 0x000fe40007000000 */
[----:B------:R-:W-:Y:S01]  /*59d0*/  ISETP.GT.AND P3, PT, R170, 0x14, PT ;  /* 0x00000014aa00780c */ /* 0x000fe20003f64270 */
[----:B------:R1:W-:Y:S01]  /*59e0*/  LDGSTS.E [R135+0x4], desc[UR16][R182.64], P5 ;  /* 0x00004000b6877fae */ /* 0x0003e2000a921850 */
[----:B--2---:R-:W-:Y:S02]  /*59f0*/  LEA R188, P6, R93, R166, 0x2 ;  /* 0x000000a65dbc7211 */ /* 0x004fe400078c10ff */
[----:B------:R-:W-:-:S02]  /*5a00*/  SEL R139, R139, RZ, !P1 ;  /* 0x000000ff8b8b7207 */ /* 0x000fc40004800000 */
[----:B---3--:R-:W-:Y:S01]  /*5a10*/  SEL R137, RZ, 0x4, !P3 ;  /* 0x00000004ff897807 */ /* 0x008fe20005800000 */
[----:B------:R-:W-:Y:S01]  /*5a20*/  IMAD.X R189, R167, 0x1, R224, P6 ;  /* 0x00000001a7bd7824 */ /* 0x000fe200030e06e0 */
[----:B------:R-:W-:Y:S02]  /*5a30*/  LEA R184, P5, R94, R166, 0x2 ;  /* 0x000000a65eb87211 */ /* 0x000fe400078a10ff */
[----:B------:R-:W-:Y:S02]  /*5a40*/  ISETP.NE.U32.AND P3, PT, R139, RZ, PT ;  /* 0x000000ff8b00720c */ /* 0x000fe40003f65070 */
[----:B------:R-:W-:Y:S01]  /*5a50*/  SEL R137, R137, RZ, !P1 ;  /* 0x000000ff89897207 */ /* 0x000fe20004800000 */
[----:B------:R-:W-:Y:S01]  /*5a60*/  IMAD.X R185, R167, 0x1, R222, P5 ;  /* 0x00000001a7b97824 */ /* 0x000fe200028e06de */
[----:B------:R-:W-:Y:S01]  /*5a70*/  ISETP.GT.AND P6, PT, R170, 0x15, PT ;  /* 0x00000015aa00780c */ /* 0x000fe20003fc4270 */
[----:B------:R-:W-:Y:S01]  /*5a80*/  LDGSTS.E [R135+0x8], desc[UR16][R188.64], P4 ;  /* 0x00008000bc877fae */ /* 0x000fe2000a121850 */
[----:B------:R-:W-:-:S02]  /*5a90*/  ISETP.NE.U32.AND P5, PT, R137, RZ, PT ;  /* 0x000000ff8900720c */ /* 0x000fc40003fa5070 */
[----:B------:R-:W-:Y:S02]  /*5aa0*/  SEL R137, RZ, 0x4, !P6 ;  /* 0x00000004ff897807 */ /* 0x000fe40007000000 */
[----:B------:R-:W-:Y:S02]  /*5ab0*/  ISETP.GT.AND P6, PT, R170, 0x16, PT ;  /* 0x00000016aa00780c */ /* 0x000fe40003fc4270 */
[-C--:B-1----:R-:W-:Y:S01]  /*5ac0*/  LEA R182, P4, R12, R166.reuse, 0x2 ;  /* 0x000000a60cb67211 */ /* 0x082fe200078810ff */
[----:B------:R1:W-:Y:S01]  /*5ad0*/  LDGSTS.E [R135+0xc], desc[UR16][R184.64], P3 ;  /* 0x0000c000b8877fae */ /* 0x0003e20009921850 */
[----:B------:R-:W-:Y:S02]  /*5ae0*/  SEL R137, R137, RZ, !P1 ;  /* 0x000000ff89897207 */ /* 0x000fe40004800000 */
[----:B------:R-:W-:Y:S01]  /*5af0*/  SEL R139, RZ, 0x4, !P6 ;  /* 0x00000004ff8b7807 */ /* 0x000fe20007000000 */
[----:B------:R-:W-:Y:S01]  /*5b00*/  IMAD.X R183, R167, 0x1, R220, P4 ;  /* 0x00000001a7b77824 */ /* 0x000fe200020e06dc */
[----:B------:R-:W-:-:S02]  /*5b10*/  LEA R186, P4, R95, R166, 0x2 ;  /* 0x000000a65fba7211 */ /* 0x000fc400078810ff */
[----:B------:R-:W-:Y:S01]  /*5b20*/  ISETP.NE.U32.AND P3, PT, R137, RZ, PT ;  /* 0x000000ff8900720c */ /* 0x000fe20003f65070 */
[----:B------:R-:W-:Y:S01]  /*5b30*/  VIADD R137, R105, UR4 ;  /* 0x0000000469897c36 */ /* 0x000fe20008000000 */
[----:B------:R-:W-:Y:S01]  /*5b40*/  SEL R139, R139, RZ, !P1 ;  /* 0x000000ff8b8b7207 */ /* 0x000fe20004800000 */
[----:B------:R-:W-:Y:S01]  /*5b50*/  IMAD.X R187, R167, 0x1, R218, P4 ;  /* 0x00000001a7bb7824 */ /* 0x000fe200020e06da */
[C---:B------:R-:W-:Y:S02]  /*5b60*/  ISETP.GT.AND P6, PT, R170.reuse, 0x17, PT ;  /* 0x00000017aa00780c */ /* 0x040fe40003fc4270 */
[----:B------:R-:W-:Y:S01]  /*5b70*/  ISETP.NE.U32.AND P4, PT, R139, RZ, PT ;  /* 0x000000ff8b00720c */ /* 0x000fe20003f85070 */
[----:B------:R-:W-:Y:S01]  /*5b80*/  LDGSTS.E [R137], desc[UR16][R182.64], P5 ;  /* 0x00000000b6897fae */ /* 0x000fe2000a921850 */
[----:B------:R-:W-:Y:S02]  /*5b90*/  SEL R139, RZ, 0x4, !P6 ;  /* 0x00000004ff8b7807 */ /* 0x000fe40007000000 */
[----:B------:R-:W-:-:S02]  /*5ba0*/  ISETP.GT.AND P5, PT, R170, 0x18, PT ;  /* 0x00000018aa00780c */ /* 0x000fc40003fa4270 */
[----:B------:R-:W-:Y:S01]  /*5bb0*/  SEL R139, R139, RZ, !P1 ;  /* 0x000000ff8b8b7207 */ /* 0x000fe20004800000 */
[----:B------:R2:W-:Y:S01]  /*5bc0*/  LDGSTS.E [R137+0x4], desc[UR16][R186.64], P3 ;  /* 0x00004000ba897fae */ /* 0x0005e20009921850 */
[-C--:B-1----:R-:W-:Y:S02]  /*5bd0*/  LEA R184, P6, R96, R166.reuse, 0x2 ;  /* 0x000000a660b87211 */ /* 0x082fe400078c10ff */
[----:B------:R-:W-:Y:S02]  /*5be0*/  ISETP.NE.U32.AND P3, PT, R139, RZ, PT ;  /* 0x000000ff8b00720c */ /* 0x000fe40003f65070 */
[----:B------:R-:W-:Y:S01]  /*5bf0*/  SEL R135, RZ, 0x4, !P5 ;  /* 0x00000004ff877807 */ /* 0x000fe20006800000 */
[----:B------:R-:W-:Y:S01]  /*5c00*/  IMAD.X R185, R167, 0x1, R216, P6 ;  /* 0x00000001a7b97824 */ /* 0x000fe200030e06d8 */
[----:B------:R-:W-:Y:S02]  /*5c10*/  LEA R188, P6, R97, R166, 0x2 ;  /* 0x000000a661bc7211 */ /* 0x000fe400078c10ff */
[----:B------:R-:W-:-:S02]  /*5c20*/  SEL R135, R135, RZ, !P1 ;  /* 0x000000ff87877207 */ /* 0x000fc40004800000 */
[----:B------:R-:W-:Y:S01]  /*5c30*/  ISETP.GT.AND P5, PT, R170, 0x19, PT ;  /* 0x00000019aa00780c */ /* 0x000fe20003fa4270 */
[----:B------:R-:W-:Y:S01]  /*5c40*/  LDGSTS.E [R137+0x8], desc[UR16][R184.64], P4 ;  /* 0x00008000b8897fae */ /* 0x000fe2000a121850 */
[----:B------:R-:W-:Y:S01]  /*5c50*/  IMAD.X R189, R167, 0x1, R214, P6 ;  /* 0x00000001a7bd7824 */ /* 0x000fe200030e06d6 */
[----:B------:R-:W-:Y:S02]  /*5c60*/  ISETP.NE.U32.AND P4, PT, R135, RZ, PT ;  /* 0x000000ff8700720c */ /* 0x000fe40003f85070 */
[----:B------:R-:W-:Y:S02]  /*5c70*/  SEL R135, RZ, 0x4, !P5 ;  /* 0x00000004ff877807 */ /* 0x000fe40006800000 */
[----:B--2---:R-:W-:Y:S01]  /*5c80*/  LEA R186, P5, R14, R166, 0x2 ;  /* 0x000000a60eba7211 */ /* 0x004fe200078a10ff */
[----:B------:R1:W-:Y:S01]  /*5c90*/  LDGSTS.E [R137+0xc], desc[UR16][R188.64], P3 ;  /* 0x0000c000bc897fae */ /* 0x0003e20009921850 */
[----:B------:R-:W-:Y:S01]  /*5ca0*/  SEL R139, R135, RZ, !P1 ;  /* 0x000000ff878b7207 */ /* 0x000fe20004800000 */
[----:B------:R-:W-:Y:S01]  /*5cb0*/  VIADD R135, R106, UR4 ;  /* 0x000000046a877c36 */ /* 0x000fe20008000000 */
[----:B------:R-:W-:Y:S01]  /*5cc0*/  ISETP.GT.AND P3, PT, R170, 0x1a, PT ;  /* 0x0000001aaa00780c */ /* 0x000fe20003f64270 */
[----:B------:R-:W-:Y:S01]  /*5cd0*/  IMAD.X R187, R167, 0x1, R212, P5 ;  /* 0x00000001a7bb7824 */ /* 0x000fe200028e06d4 */
[----:B------:R-:W-:-:S02]  /*5ce0*/  ISETP.NE.U32.AND P6, PT, R139, RZ, PT ;  /* 0x000000ff8b00720c */ /* 0x000fc40003fc5070 */
[----:B------:R-:W-:Y:S02]  /*5cf0*/  SEL R139, RZ, 0x4, !P3 ;  /* 0x00000004ff8b7807 */ /* 0x000fe40005800000 */
[----:B------:R-:W-:Y:S01]  /*5d00*/  ISETP.GT.AND P5, PT, R170, 0x1b, PT ;  /* 0x0000001baa00780c */ /* 0x000fe20003fa4270 */
[----:B------:R2:W-:Y:S01]  /*5d10*/  LDGSTS.E [R135], desc[UR16][R186.64], P4 ;  /* 0x00000000ba877fae */ /* 0x0005e2000a121850 */
[----:B------:R-:W-:Y:S02]  /*5d20*/  SEL R139, R139, RZ, !P1 ;  /* 0x000000ff8b8b7207 */ /* 0x000fe40004800000 */
[-C--:B------:R-:W-:Y:S02]  /*5d30*/  LEA R192, P4, R98, R166.reuse, 0x2 ;  /* 0x000000a662c07211 */ /* 0x080fe400078810ff */
[----:B-1----:R-:W-:Y:S02]  /*5d40*/  SEL R137, RZ, 0x4, !P5 ;  /* 0x00000004ff897807 */ /* 0x002fe40006800000 */
[----:B------:R-:W-:Y:S01]  /*5d50*/  ISETP.NE.U32.AND P5, PT, R139, RZ, PT ;  /* 0x000000ff8b00720c */ /* 0x000fe20003fa5070 */
[----:B------:R-:W-:Y:S01]  /*5d60*/  IMAD.X R193, R167, 0x1, R210, P4 ;  /* 0x00000001a7c17824 */ /* 0x000fe200020e06d2 */
[----:B------:R-:W-:-:S02]  /*5d70*/  LEA R182, P4, R99, R166, 0x2 ;  /* 0x000000a663b67211 */ /* 0x000fc400078810ff */
[----:B------:R-:W-:Y:S02]  /*5d80*/  ISETP.GT.AND P3, PT, R170, 0x1c, PT ;  /* 0x0000001caa00780c */ /* 0x000fe40003f64270 */
[----:B------:R-:W-:Y:S01]  /*5d90*/  SEL R137, R137, RZ, !P1 ;  /* 0x000000ff89897207 */ /* 0x000fe20004800000 */
[----:B------:R-:W-:Y:S01]  /*5da0*/  IMAD.X R183, R167, 0x1, R208, P4 ;  /* 0x00000001a7b77824 */ /* 0x000fe200020e06d0 */
[----:B------:R-:W-:Y:S01]  /*5db0*/  SEL R139, RZ, 0x4, !P3 ;  /* 0x00000004ff8b7807 */ /* 0x000fe20005800000 */
[----:B------:R1:W-:Y:S01]  /*5dc0*/  LDGSTS.E [R135+0x4], desc[UR16][R192.64], P6 ;  /* 0x00004000c0877fae */ /* 0x0003e2000b121850 */
[----:B------:R-:W-:Y:S02]  /*5dd0*/  ISETP.NE.U32.AND P3, PT, R137, RZ, PT ;  /* 0x000000ff8900720c */ /* 0x000fe40003f65070 */
[----:B------:R-:W-:Y:S01]  /*5de0*/  LEA R184, P6, R100, R166, 0x2 ;  /* 0x000000a664b87211 */ /* 0x000fe200078c10ff */
[----:B------:R-:W-:Y:S01]  /*5df0*/  LDGSTS.E [R135+0x8], desc[UR16][R182.64], P5 ;  /* 0x00008000b6877fae */ /* 0x000fe2000a921850 */
[----:B------:R-:W-:-:S02]  /*5e00*/  SEL R139, R139, RZ, !P1 ;  /* 0x000000ff8b8b7207 */ /* 0x000fc40004800000 */
[----:B------:R-:W-:Y:S01]  /*5e10*/  ISETP.GT.AND P5, PT, R170, 0x1d, PT ;  /* 0x0000001daa00780c */ /* 0x000fe20003fa4270 */
[----:B------:R-:W-:Y:S01]  /*5e20*/  IMAD.X R185, R167, 0x1, R206, P6 ;  /* 0x00000001a7b97824 */ /* 0x000fe200030e06ce */
[----:B--2---:R-:W-:Y:S02]  /*5e30*/  LEA R186, P6, R20, R166, 0x2 ;  /* 0x000000a614ba7211 */ /* 0x004fe400078c10ff */
[----:B------:R-:W-:Y:S02]  /*5e40*/  ISETP.NE.U32.AND P4, PT, R139, RZ, PT ;  /* 0x000000ff8b00720c */ /* 0x000fe40003f85070 */
[----:B------:R-:W-:Y:S01]  /*5e50*/  SEL R137, RZ, 0x4, !P5 ;  /* 0x00000004ff897807 */ /* 0x000fe20006800000 */
[----:B------:R-:W-:Y:S01]  /*5e60*/  IMAD.X R187, R167, 0x1, R204, P6 ;  /* 0x00000001a7bb7824 */ /* 0x000fe200030e06cc */
[----:B------:R-:W-:Y:S01]  /*5e70*/  ISETP.GT.AND P6, PT, R170, 0x1e, PT ;  /* 0x0000001eaa00780c */ /* 0x000fe20003fc4270 */
[----:B------:R2:W-:Y:S01]  /*5e80*/  LDGSTS.E [R135+0xc], desc[UR16][R184.64], P3 ;  /* 0x0000c000b8877fae */ /* 0x0005e20009921850 */
[----:B------:R-:W-:Y:S01]  /*5e90*/  SEL R139, R137, RZ, !P1 ;  /* 0x000000ff898b7207 */ /* 0x000fe20004800000 */
[----:B------:R-:W-:Y:S01]  /*5ea0*/  VIADD R137, R108, UR4 ;  /* 0x000000046c897c36 */ /* 0x000fe20008000000 */
[----:B------:R-:W-:Y:S01]  /*5eb0*/  ISETP.GT.AND P3, PT, R170, 0x1f, PT ;  /* 0x0000001faa00780c */ /* 0x000fe20003f64270 */
[----:B------:R-:W-:Y:S01]  /*5ec0*/  ULEA UR4, UR9, UR8, 0xd ;  /* 0x0000000809047291 */ /* 0x000fe2000f8e683f */
[----:B------:R-:W-:-:S02]  /*5ed0*/  ISETP.NE.U32.AND P5, PT, R139, RZ, PT ;  /* 0x000000ff8b00720c */ /* 0x000fc40003fa5070 */
[----:B------:R-:W-:Y:S01]  /*5ee0*/  SEL R139, RZ, 0x4, !P6 ;  /* 0x00000004ff8b7807 */ /* 0x000fe20007000000 */
[----:B------:R3:W-:Y:S01]  /*5ef0*/  LDGSTS.E [R137], desc[UR16][R186.64], P4 ;  /* 0x00000000ba897fae */ /* 0x0007e2000a121850 */
[----:B-1----:R-:W-:Y:S02]  /*5f00*/  LEA R192, P6, R101, R166, 0x2 ;  /* 0x000000a665c07211 */ /* 0x002fe400078c10ff */
[----:B------:R-:W-:Y:S02]  /*5f10*/  SEL R141, RZ, 0x4, !P3 ;  /* 0x00000004ff8d7807 */ /* 0x000fe40005800000 */
[----:B------:R-:W-:Y:S01]  /*5f20*/  SEL R139, R139, RZ, !P1 ;  /* 0x000000ff8b8b7207 */ /* 0x000fe20004800000 */
[----:B------:R-:W-:Y:S01]  /*5f30*/  IMAD.X R193, R167, 0x1, R202, P6 ;  /* 0x00000001a7c17824 */ /* 0x000fe200030e06ca */
[----:B------:R-:W-:Y:S01]  /*5f40*/  ISETP.GE.AND P4, PT, R107, R170, PT ;  /* 0x000000aa6b00720c */ /* 0x000fe20003f86270 */
[----:B------:R-:W-:Y:S01]  /*5f50*/  VIADD R170, R170, 0xffffffe0 ;  /* 0xffffffe0aaaa7836 */ /* 0x000fe20000000000 */
[----:B------:R-:W-:-:S02]  /*5f60*/  SEL R141, R141, RZ, !P1 ;  /* 0x000000ff8d8d7207 */ /* 0x000fc40004800000 */
[-C--:B--2---:R-:W-:Y:S01]  /*5f70*/  LEA R184, P6, R102, R166.reuse, 0x2 ;  /* 0x000000a666b87211 */ /* 0x084fe200078c10ff */
[----:B------:R1:W-:Y:S01]  /*5f80*/  LDGSTS.E [R137+0x4], desc[UR16][R192.64], P5 ;  /* 0x00004000c0897fae */ /* 0x0003e2000a921850 */
[----:B------:R-:W-:Y:S02]  /*5f90*/  ISETP.NE.U32.AND P3, PT, R139, RZ, PT ;  /* 0x000000ff8b00720c */ /* 0x000fe40003f65070 */
[----:B------:R-:W-:Y:S01]  /*5fa0*/  SEL R135, RZ, 0x4, P4 ;  /* 0x00000004ff877807 */ /* 0x000fe20002000000 */
[----:B------:R-:W-:Y:S01]  /*5fb0*/  IMAD.X R185, R167, 0x1, R200, P6 ;  /* 0x00000001a7b97824 */ /* 0x000fe200030e06c8 */
[----:B------:R-:W-:Y:S02]  /*5fc0*/  ISETP.NE.U32.AND P4, PT, R141, RZ, PT ;  /* 0x000000ff8d00720c */ /* 0x000fe40003f85070 */
[----:B------:R-:W-:Y:S02]  /*5fd0*/  LEA R182, P6, R103, R166, 0x2 ;  /* 0x000000a667b67211 */ /* 0x000fe400078c10ff */
[----:B------:R-:W-:-:S02]  /*5fe0*/  SEL R135, R135, RZ, !P1 ;  /* 0x000000ff87877207 */ /* 0x000fc40004800000 */
[----:B---3--:R-:W-:Y:S01]  /*5ff0*/  IADD3 R186, P5, R109, R162, RZ ;  /* 0x000000a26dba7210 */ /* 0x008fe20007fbe0ff */
[----:B------:R-:W-:Y:S01]  /*6000*/  IMAD.X R183, R167, 0x1, R198, P6 ;  /* 0x00000001a7b77824 */ /* 0x000fe200030e06c6 */
[----:B------:R-:W-:Y:S01]  /*6010*/  ISETP.NE.U32.AND P1, PT, R135, RZ, PT ;  /* 0x000000ff8700720c */ /* 0x000fe20003f25070 */
[----:B------:R2:W-:Y:S01]  /*6020*/  LDGSTS.E [R137+0x8], desc[UR16][R184.64], P3 ;  /* 0x00008000b8897fae */ /* 0x0005e20009921850 */
[C---:B------:R-:W-:Y:S01]  /*6030*/  IADD3 R188, P3, R109.reuse, R154, RZ ;  /* 0x0000009a6dbc7210 */ /* 0x040fe20007f7e0ff */
[--C-:B------:R-:W-:Y:S02]  /*6040*/  IMAD.X R187, R176, 0x1, R115.reuse, P5 ;  /* 0x00000001b0bb7824 */ /* 0x100fe400028e0673 */
[----:B------:R3:W-:Y:S01]  /*6050*/  LDGSTS.E [R137+0xc], desc[UR16][R182.64], P4 ;  /* 0x0000c000b6897fae */ /* 0x0007e2000a121850 */
[C---:B------:R-:W-:Y:S01]  /*6060*/  IADD3 R196, P4, R109.reuse, R146, RZ ;  /* 0x000000926dc47210 */ /* 0x040fe20007f9e0ff */
[--C-:B------:R-:W-:Y:S01]  /*6070*/  IMAD.X R189, R178, 0x1, R115.reuse, P3 ;  /* 0x00000001b2bd7824 */ /* 0x100fe200018e0673 */
[----:B------:R-:W-:Y:S01]  /*6080*/  IADD3 R194, P3, R109, R138, RZ ;  /* 0x0000008a6dc27210 */ /* 0x000fe20007f7e0ff */
[----:B------:R-:W-:Y:S01]  /*6090*/  VIADD R135, R3, UR4 ;  /* 0x0000000403877c36 */ /* 0x000fe20008000000 */
[----:B------:R-:W0:Y:S01]  /*60a0*/  LDGDEPBAR ;  /* 0x00000000000079af */ /* 0x000e220000000000 */
[--C-:B------:R-:W-:Y:S01]  /*60b0*/  IMAD.X R197, R172, 0x1, R115.reuse, P4 ;  /* 0x00000001acc57824 */ /* 0x100fe200020e0673 */
[C---:B-1----:R-:W-:Y:S01]  /*60c0*/  IADD3 R192, P4, R109.reuse, R130, RZ ;  /* 0x000000826dc07210 */ /* 0x042fe20007f9e0ff */
[--C-:B------:R-:W-:Y:S01]  /*60d0*/  IMAD.X R195, R164, 0x1, R115.reuse, P3 ;  /* 0x00000001a4c37824 */ /* 0x100fe200018e0673 */
[C---:B--2---:R-:W-:Y:S01]  /*60e0*/  IADD3 R184, P3, R109.reuse, R122, RZ ;  /* 0x0000007a6db87210 */ /* 0x044fe20007f7e0ff */
[----:B------:R1:W-:Y:S02]  /*60f0*/  LDGSTS.E [R135+0xc000], desc[UR16][R186.64], P1 ;  /* 0x0c000000ba877fae */ /* 0x0003e40008921850 */
[--C-:B------:R-:W-:Y:S01]  /*6100*/  IMAD.X R193, R156, 0x1, R115.reuse, P4 ;  /* 0x000000019cc17824 */ /* 0x100fe200020e0673 */
[----:B---3--:R-:W-:Y:S01]  /*6110*/  IADD3 R182, P4, R109, R120, RZ ;  /* 0x000000786db67210 */ /* 0x008fe20007f9e0ff */
[----:B------:R2:W-:Y:S01]  /*6120*/  LDGSTS.E [R135+0xc400], desc[UR16][R188.64], P1 ;  /* 0x0c400000bc877fae */ /* 0x0005e20008921850 */
[----:B------:R-:W-:-:S02]  /*6130*/  IMAD.X R185, R148, 0x1, R115, P3 ;  /* 0x0000000194b97824 */ /* 0x000fc400018e0673 */
[----:B------:R-:W-:Y:S01]  /*6140*/  VIADD R137, R110, UR4 ;  /* 0x000000046e897c36 */ /* 0x000fe20008000000 */
[----:B------:R3:W-:Y:S01]  /*6150*/  LDGSTS.E [R135+0xc800], desc[UR16][R196.64], P1 ;  /* 0x0c800000c4877fae */ /* 0x0007e20008921850 */
[----:B------:R-:W-:-:S03]  /*6160*/  IMAD.X R183, R140, 0x1, R115, P4 ;  /* 0x000000018cb77824 */ /* 0x000fc600020e0673 */
[----:B------:R4:W-:Y:S01]  /*6170*/  LDGSTS.E [R135+0xcc00], desc[UR16][R194.64], P1 ;  /* 0x0cc00000c2877fae */ /* 0x0009e20008921850 */
[C---:B-1----:R-:W-:Y:S02]  /*6180*/  IADD3 R186, P5, R109.reuse, R131, RZ ;  /* 0x000000836dba7210 */ /* 0x042fe40007fbe0ff */
[C---:B--2---:R-:W-:Y:S01]  /*6190*/  IADD3 R188, P3, R109.reuse, R158, RZ ;  /* 0x0000009e6dbc7210 */ /* 0x044fe20007f7e0ff */
[----:B------:R1:W-:Y:S02]  /*61a0*/  LDGSTS.E [R135+0xd000], desc[UR16][R192.64], P1 ;  /* 0x0d000000c0877fae */ /* 0x0003e40008921850 */
[--C-:B------:R-:W-:Y:S01]  /*61b0*/  IMAD.X R187, R132, 0x1, R115.reuse, P5 ;  /* 0x0000000184bb7824 */ /* 0x100fe200028e0673 */
[C---:B---3--:R-:W-:Y:S01]  /*61c0*/  IADD3 R196, P4, R109.reuse, R150, RZ ;  /* 0x000000966dc47210 */ /* 0x048fe20007f9e0ff */
[----:B------:R-:W-:Y:S01]  /*61d0*/  IMAD.X R189, R174, 0x1, R115, P3 ;  /* 0x00000001aebd7824 */ /* 0x000fe200018e0673 */
[----:B------:R2:W-:Y:S01]  /*61e0*/  LDGSTS.E [R135+0xd400], desc[UR16][R184.64], P1 ;  /* 0x0d400000b8877fae */ /* 0x0005e20008921850 */
[----:B----4-:R-:W-:-:S02]  /*61f0*/  IADD3 R194, P3, R109, R142, RZ ;  /* 0x0000008e6dc27210 */ /* 0x010fc40007f7e0ff */
[--C-:B------:R-:W-:Y:S01]  /*6200*/  IMAD.X R197, R116, 0x1, R115.reuse, P4 ;  /* 0x0000000174c57824 */ /* 0x100fe200020e0673 */
[----:B------:R3:W-:Y:S01]  /*6210*/  LDGSTS.E [R135+0xd800], desc[UR16][R182.64], P1 ;  /* 0x0d800000b6877fae */ /* 0x0007e20008921850 */
[C---:B-1----:R-:W-:Y:S01]  /*6220*/  IADD3 R192, P4, R109.reuse, R134, RZ ;  /* 0x000000866dc07210 */ /* 0x042fe20007f9e0ff */
[--C-:B------:R-:W-:Y:S02]  /*6230*/  IMAD.X R195, R168, 0x1, R115.reuse, P3 ;  /* 0x00000001a8c37824 */ /* 0x100fe400018e0673 */
[----:B------:R1:W-:Y:S02]  /*6240*/  LDGSTS.E [R135+0xdc00], desc[UR16][R186.64], P1 ;  /* 0x0dc00000ba877fae */ /* 0x0003e40008921850 */
[----:B------:R-:W-:Y:S01]  /*6250*/  IMAD.X R193, R160, 0x1, R115, P4 ;  /* 0x00000001a0c17824 */ /* 0x000fe200020e0673 */
[C---:B--2---:R-:W-:Y:S01]  /*6260*/  IADD3 R184, P4, R109.reuse, R124, RZ ;  /* 0x0000007c6db87210 */ /* 0x044fe20007f9e0ff */
[----:B------:R2:W-:Y:S01]  /*6270*/  LDGSTS.E [R137+0xc200], desc[UR16][R188.64], P1 ;  /* 0x0c200000bc897fae */ /* 0x0005e20008921850 */
[----:B---3--:R-:W-:-:S03]  /*6280*/  IADD3 R182, P3, R109, R126, RZ ;  /* 0x0000007e6db67210 */ /* 0x008fc60007f7e0ff */
[--C-:B------:R-:W-:Y:S01]  /*6290*/  IMAD.X R185, R144, 0x1, R115.reuse, P4 ;  /* 0x0000000190b97824 */ /* 0x100fe200020e0673 */
[----:B------:R3:W-:Y:S01]  /*62a0*/  LDGSTS.E [R137+0xc600], desc[UR16][R196.64], P1 ;  /* 0x0c600000c4897fae */ /* 0x0007e20008921850 */
[--C-:B------:R-:W-:Y:S01]  /*62b0*/  IMAD.X R183, R152, 0x1, R115.reuse, P3 ;  /* 0x0000000198b77824 */ /* 0x100fe200018e0673 */
[C---:B-1----:R-:W-:Y:S02]  /*62c0*/  IADD3 R186, P3, R109.reuse, R118, RZ ;  /* 0x000000766dba7210 */ /* 0x042fe40007f7e0ff */
[----:B------:R3:W-:Y:S01]  /*62d0*/  LDGSTS.E [R137+0xca00], desc[UR16][R194.64], P1 ;  /* 0x0ca00000c2897fae */ /* 0x0007e20008921850 */
[----:B------:R-:W-:Y:S02]  /*62e0*/  IADD3 R118, P4, R118, R121, RZ ;  /* 0x0000007976767210 */ /* 0x000fe40007f9e0ff */
[----:B--2---:R-:W-:Y:S01]  /*62f0*/  IADD3 R188, P5, R109, R133, RZ ;  /* 0x000000856dbc7210 */ /* 0x004fe20007fbe0ff */
[C---:B------:R-:W-:Y:S01]  /*6300*/  IMAD.X R187, R136.reuse, 0x1, R115, P3 ;  /* 0x0000000188bb7824 */ /* 0x040fe200018e0673 */
[-C--:B------:R-:W-:Y:S01]  /*6310*/  IADD3 R133, P6, R133, R121.reuse, RZ ;  /* 0x0000007985857210 */ /* 0x080fe20007fde0ff */
[----:B------:R-:W-:Y:S01]  /*6320*/  IMAD.X R136, R136, 0x1, R119, P4 ;  /* 0x0000000188887824 */ /* 0x000fe200020e0677 */
[-C--:B------:R-:W-:Y:S01]  /*6330*/  IADD3 R130, P4, R130, R121.reuse, RZ ;  /* 0x0000007982827210 */ /* 0x080fe20007f9e0ff */
[C---:B------:R-:W-:Y:S01]  /*6340*/  IMAD.X R189, R128.reuse, 0x1, R115, P5 ;  /* 0x0000000180bd7824 */ /* 0x040fe200028e0673 */
[-C--:B------:R-:W-:Y:S01]  /*6350*/  IADD3 R131, P5, R131, R121.reuse, RZ ;  /* 0x0000007983837210 */ /* 0x080fe20007fbe0ff */
[----:B------:R3:W-:Y:S01]  /*6360*/  LDGSTS.E [R137+0xce00], desc[UR16][R192.64], P1 ;  /* 0x0ce00000c0897fae */ /* 0x0007e20008921850 */
[--C-:B------:R-:W-:Y:S01]  /*6370*/  IMAD.X R128, R128, 0x1, R119.reuse, P6 ;  /* 0x0000000180807824 */ /* 0x100fe200030e0677 */
[-C--:B------:R-:W-:Y:S01]  /*6380*/  IADD3 R120, P3, R120, R121.reuse, RZ ;  /* 0x0000007978787210 */ /* 0x080fe20007f7e0ff */
[--C-:B------:R-:W-:Y:S01]  /*6390*/  IMAD.X R156, R156, 0x1, R119.reuse, P4 ;  /* 0x000000019c9c7824 */ /* 0x100fe200020e0677 */
[----:B------:R3:W-:Y:S01]  /*63a0*/  LDGSTS.E [R137+0xd200], desc[UR16][R182.64], P1 ;  /* 0x0d200000b6897fae */ /* 0x0007e20008921850 */
[-C--:B------:R-:W-:Y:S01]  /*63b0*/  IADD3 R150, P4, R150, R121.reuse, RZ ;  /* 0x0000007996967210 */ /* 0x080fe20007f9e0ff */
[--C-:B------:R-:W-:Y:S01]  /*63c0*/  IMAD.X R132, R132, 0x1, R119.reuse, P5 ;  /* 0x0000000184847824 */ /* 0x100fe200028e0677 */
[-C--:B------:R-:W-:Y:S01]  /*63d0*/  IADD3 R122, P6, R122, R121.reuse, RZ ;  /* 0x000000797a7a7210 */ /* 0x080fe20007fde0ff */
[----:B------:R3:W-:Y:S01]  /*63e0*/  LDGSTS.E [R137+0xd600], desc[UR16][R184.64], P1 ;  /* 0x0d600000b8897fae */ /* 0x0007e20008921850 */
[-C--:B------:R-:W-:Y:S01]  /*63f0*/  IADD3 R126, P5, R126, R121.reuse, RZ ;  /* 0x000000797e7e7210 */ /* 0x080fe20007fbe0ff */
[--C-:B------:R-:W-:Y:S01]  /*6400*/  IMAD.X R116, R116, 0x1, R119.reuse, P4 ;  /* 0x0000000174747824 */ /* 0x100fe200020e0677 */
[----:B------:R-:W-:Y:S01]  /*6410*/  ISETP.NE.U32.AND P4, PT, R125, R180, PT ;  /* 0x000000b47d00720c */ /* 0x000fe20003f85070 */
        /* <DEDUP_REMOVED lines=17> */
[----:B------:R-:W-:Y:S01]  /*6530*/  IADD3 R158, P1, R158, R121, RZ ;  /* 0x000000799e9e7210 */ /* 0x000fe20007f3e0ff */
[----:B------:R-:W0:Y:S01]  /*6540*/  LDGDEPBAR ;  /* 0x00000000000079af */ /* 0x000e220000000000 */
[----:B------:R-:W-:Y:S01]  /*6550*/  LEA R166, P5, R111, R166, 0x2 ;  /* 0x000000a66fa67211 */ /* 0x000fe200078a10ff */
[----:B------:R-:W-:-:S02]  /*6560*/  IMAD.X R178, R178, 0x1, R119, P3 ;  /* 0x00000001b2b27824 */ /* 0x000fc400018e0677 */
[--C-:B------:R-:W-:Y:S02]  /*6570*/  IMAD.X R174, R174, 0x1, R119.reuse, P1 ;  /* 0x00000001aeae7824 */ /* 0x100fe400008e0677 */
[----:B------:R-:W-:Y:S02]  /*6580*/  IMAD.X R176, R176, 0x1, R119, P6 ;  /* 0x00000001b0b07824 */ /* 0x000fe400030e0677 */
[----:B------:R-:W-:Y:S01]  /*6590*/  IMAD.X R167, R167, 0x1, R190, P5 ;  /* 0x00000001a7a77824 */ /* 0x000fe200028e06be */
[----:B---3--:R-:W-:Y:S06]  /*65a0*/  @P4 BRA `(.L_x_1) ;  /* 0xffffffe800204947 */ /* 0x008fec000383ffff */
.L_x_0:
[----:B------:R-:W-:Y:S02]  /*65b0*/  WARPGROUP.DEPBAR.LE gsb0, 0x0 ;  /* 0x00008000000079c5 */ /* 0x000fe40000010000 */
[----:B------:R-:W-:-:S04]  /*65c0*/  DEPBAR.LE SB0, 0x0 ;  /* 0x000080000000791a */ /* 0x000fc80000000000 */
[----:B------:R-:W-:Y:S01]  /*65d0*/  LOP3.LUT R112, R112, 0xf0, RZ, 0xc0, !PT ;  /* 0x000000f070707812 */ /* 0x000fe200078ec0ff */
[C---:B------:R-:W-:Y:S01]  /*65e0*/  VIADD R10, R4.reuse, 0x2 ;  /* 0x00000002040a7836 */ /* 0x040fe20000000000 */
[----:B------:R-:W-:Y:S01]  /*65f0*/  LOP3.LUT R113, R113, 0x400, RZ, 0xc0, !PT ;  /* 0x0000040071717812 */ /* 0x000fe200078ec0ff */
[----:B------:R-:W-:Y:S01]  /*6600*/  VIADD R8, R4, 0x3 ;  /* 0x0000000304087836 */ /* 0x000fe20000000000 */
[----:B------:R-:W-:Y:S01]  /*6610*/  LEA R0, R0, UR8, 0x4 ;  /* 0x0000000800007c11 */ /* 0x000fe2000f8e20ff */
[----:B------:R-:W-:Y:S01]  /*6620*/  BAR.SYNC.DEFER_BLOCKING 0x0 ;  /* 0x0000000000007b1d */ /* 0x000fe20000010000 */
[----:B------:R-:W-:Y:S01]  /*6630*/  IADD3 R113, R113, UR8, R112 ;  /* 0x0000000871717c10 */ /* 0x000fe2000fffe070 */
[----:B------:R-:W-:Y:S01]  /*6640*/  IMAD.MOV.U32 R9, RZ, RZ, R58 ;  /* 0x000000ffff097224 */ /* 0x000fe200078e003a */
[-C--:B------:R-:W-:Y:S01]  /*6650*/  ISETP.LT.AND P6, PT, R10, R123.reuse, !P0 ;  /* 0x0000007b0a00720c */ /* 0x080fe200047c1270 */
[----:B------:R-:W-:Y:S01]  /*6660*/  IMAD.MOV.U32 R10, RZ, RZ, R24 ;  /* 0x000000ffff0a7224 */ /* 0x000fe200078e0018 */
[----:B------:R-:W-:Y:S01]  /*6670*/  ISETP.LT.AND P3, PT, R8, R123, !P0 ;  /* 0x0000007b0800720c */ /* 0x000fe20004761270 */
[----:B------:R-:W-:Y:S01]  /*6680*/  IMAD R113, R2, 0x8, R113 ;  /* 0x0000000802717824 */ /* 0x000fe200078e0271 */
[----:B------:R-:W-:Y:S01]  /*6690*/  ULDC UR4, c[0x0][0x244] ;  /* 0x0000910000047ab9 */ /* 0x000fe20000000800 */
[----:B------:R-:W-:Y:S01]  /*66a0*/  IMAD.MOV.U32 R8, RZ, RZ, R56 ;  /* 0x000000ffff087224 */ /* 0x000fe200078e0038 */
[----:B------:R-:W-:Y:S01]  /*66b0*/  ULDC.64 UR6, c[0x0][0x220] ;  /* 0x0000880000067ab9 */ /* 0x000fe20000000a00 */
[----:B------:R-:W-:Y:S01]  /*66c0*/  IMAD.MOV.U32 R11, RZ, RZ, R26 ;  /* 0x000000ffff0b7224 */ /* 0x000fe200078e001a */
[----:B------:R-:W-:Y:S01]  /*66d0*/  ULDC UR5, c[0x0][0x248] ;  /* 0x0000920000057ab9 */ /* 0x000fe20000000800 */
[----:B------:R-:W-:-:S02]  /*66e0*/  IMAD.MOV.U32 R12, RZ, RZ, R57 ;  /* 0x000000ffff0c7224 */ /* 0x000fc400078e0039 */
[----:B------:R-:W-:Y:S02]  /*66f0*/  IMAD.MOV.U32 R13, RZ, RZ, R59 ;  /* 0x000000ffff0d7224 */ /* 0x000fe400078e003b */
[----:B------:R-:W-:Y:S02]  /*6700*/  IMAD.MOV.U32 R14, RZ, RZ, R25 ;  /* 0x000000ffff0e7224 */ /* 0x000fe400078e0019 */
[----:B------:R-:W-:Y:S02]  /*6710*/  IMAD.MOV.U32 R15, RZ, RZ, R27 ;  /* 0x000000ffff0f7224 */ /* 0x000fe400078e001b */
[----:B------:R-:W-:Y:S02]  /*6720*/  IMAD.MOV.U32 R16, RZ, RZ, R60 ;  /* 0x000000ffff107224 */ /* 0x000fe400078e003c */
[----:B------:R-:W-:Y:S01]  /*6730*/  IMAD.MOV.U32 R17, RZ, RZ, R62 ;  /* 0x000000ffff117224 */ /* 0x000fe200078e003e */
[----:B------:R1:W-:Y:S01]  /*6740*/  STSM.16.M88.4 [R113], R8 ;  /* 0x0000000871007844 */ /* 0x0003e20000000200 */
[----:B------:R-:W-:-:S02]  /*6750*/  IMAD.MOV.U32 R18, RZ, RZ, R28 ;  /* 0x000000ffff127224 */ /* 0x000fc400078e001c */
[----:B------:R-:W-:Y:S01]  /*6760*/  IMAD.MOV.U32 R19, RZ, RZ, R30 ;  /* 0x000000ffff137224 */ /* 0x000fe200078e001e */
[----:B------:R-:W-:Y:S01]  /*6770*/  BAR.SYNC.DEFER_BLOCKING 0x0 ;  /* 0x0000000000007b1d */ /* 0x000fe20000010000 */
[----:B------:R-:W-:Y:S02]  /*6780*/  IMAD.MOV.U32 R20, RZ, RZ, R61 ;  /* 0x000000ffff147224 */ /* 0x000fe400078e003d */
[----:B------:R-:W-:Y:S02]  /*6790*/  IMAD.MOV.U32 R21, RZ, RZ, R63 ;  /* 0x000000ffff157224 */ /* 0x000fe400078e003f */
[----:B------:R-:W-:Y:S02]  /*67a0*/  IMAD.MOV.U32 R22, RZ, RZ, R29 ;  /* 0x000000ffff167224 */ /* 0x000fe400078e001d */
[----:B------:R-:W-:Y:S02]  /*67b0*/  IMAD.MOV.U32 R23, RZ, RZ, R31 ;  /* 0x000000ffff177224 */ /* 0x000fe400078e001f */
[----:B------:R-:W-:-:S02]  /*67c0*/  IMAD.MOV.U32 R26, RZ, RZ, R41 ;  /* 0x000000ffff1a7224 */ /* 0x000fc400078e0029 */
[----:B------:R-:W-:Y:S02]  /*67d0*/  IMAD.MOV.U32 R27, RZ, RZ, R43 ;  /* 0x000000ffff1b7224 */ /* 0x000fe400078e002b */
[----:B-1----:R-:W-:Y:S02]  /*67e0*/  IMAD.MOV.U32 R8, RZ, RZ, R64 ;  /* 0x000000ffff087224 */ /* 0x002fe400078e0040 */
[----:B------:R-:W-:Y:S02]  /*67f0*/  IMAD.MOV.U32 R9, RZ, RZ, R66 ;  /* 0x000000ffff097224 */ /* 0x000fe400078e0042 */
[----:B------:R-:W-:Y:S02]  /*6800*/  IMAD.MOV.U32 R10, RZ, RZ, R32 ;  /* 0x000000ffff0a7224 */ /* 0x000fe400078e0020 */
[----:B------:R-:W-:Y:S02]  /*6810*/  IMAD.MOV.U32 R11, RZ, RZ, R34 ;  /* 0x000000ffff0b7224 */ /* 0x000fe400078e0022 */
[----:B------:R-:W-:-:S02]  /*6820*/  IMAD.MOV.U32 R24, RZ, RZ, R73 ;  /* 0x000000ffff187224 */ /* 0x000fc400078e0049 */
[----:B------:R-:W-:Y:S01]  /*6830*/  IMAD.MOV.U32 R25, RZ, RZ, R75 ;  /* 0x000000ffff197224 */ /* 0x000fe200078e004b */
[----:B------:R-:W1:Y:S01]  /*6840*/  LDS.128 R96, [R0] ;  /* 0x0000000000607984 */ /* 0x000e620000000c00 */
[----:B------:R-:W-:Y:S02]  /*6850*/  IMAD.MOV.U32 R28, RZ, RZ, R77 ;  /* 0x000000ffff1c7224 */ /* 0x000fe400078e004d */
[----:B------:R-:W-:Y:S01]  /*6860*/  IMAD.MOV.U32 R29, RZ, RZ, R79 ;  /* 0x000000ffff1d7224 */ /* 0x000fe200078e004f */
[----:B------:R-:W-:Y:S01]  /*6870*/  BAR.SYNC.DEFER_BLOCKING 0x0 ;  /* 0x0000000000007b1d */ /* 0x000fe20000010000 */
[----:B------:R-:W-:Y:S02]  /*6880*/  IMAD.MOV.U32 R30, RZ, RZ, R45 ;  /* 0x000000ffff1e7224 */ /* 0x000fe400078e002d */
[----:B------:R-:W-:Y:S02]  /*6890*/  IMAD.MOV.U32 R31, RZ, RZ, R47 ;  /* 0x000000ffff1f7224 */ /* 0x000fe400078e002f */
[----:B------:R-:W-:-:S02]  /*68a0*/  IMAD.MOV.U32 R32, RZ, RZ, R80 ;  /* 0x000000ffff207224 */ /* 0x000fc400078e0050 */
[----:B------:R-:W-:Y:S02]  /*68b0*/  IMAD.MOV.U32 R34, RZ, RZ, R48 ;  /* 0x000000ffff227224 */ /* 0x000fe400078e0030 */
[----:B------:R-:W-:Y:S02]  /*68c0*/  IMAD.MOV.U32 R45, RZ, RZ, R83 ;  /* 0x000000ffff2d7224 */ /* 0x000fe400078e0053 */
[----:B------:R-:W-:Y:S02]  /*68d0*/  IMAD.MOV.U32 R47, RZ, RZ, R51 ;  /* 0x000000ffff2f7224 */ /* 0x000fe400078e0033 */
[----:B------:R-:W-:Y:S02]  /*68e0*/  IMAD.MOV.U32 R48, RZ, RZ, R84 ;  /* 0x000000ffff307224 */ /* 0x000fe400078e0054 */
[----:B------:R-:W-:Y:S02]  /*68f0*/  IMAD.MOV.U32 R51, RZ, RZ, R54 ;  /* 0x000000ffff337224 */ /* 0x000fe400078e0036 */
[----:B------:R-:W-:-:S02]  /*6900*/  IMAD R2, R5, UR4, RZ ;  /* 0x0000000405027c24 */ /* 0x000fc4000f8e02ff */
[C---:B------:R-:W-:Y:S02]  /*6910*/  VIADD R6, R4.reuse, 0x4 ;  /* 0x0000000404067836 */ /* 0x040fe40000000000 */
[----:B------:R-:W-:Y:S01]  /*6920*/  IMAD R5, R4, UR5, RZ ;  /* 0x0000000504057c24 */ /* 0x000fe2000f8e02ff */
[C---:B------:R-:W-:Y:S01]  /*6930*/  LEA R3, P1, R2.reuse, UR6, 0x2 ;  /* 0x0000000602037c11 */ /* 0x040fe2000f8210ff */
[----:B------:R2:W-:Y:S01]  /*6940*/  STSM.16.M88.4 [R113], R12 ;  /* 0x0000000c71007844 */ /* 0x0005e20000000200 */
[----:B------:R-:W-:Y:S02]  /*6950*/  BAR.SYNC.DEFER_BLOCKING 0x0 ;  /* 0x0000000000007b1d */ /* 0x000fe40000010000 */
[----:B------:R-:W-:Y:S02]  /*6960*/  LEA.HI.X.SX32 R2, R2, UR7, 0x2, P1 ;  /* 0x0000000702027c11 */ /* 0x000fe400088f16ff */
[-C--:B------:R-:W-:Y:S02]  /*6970*/  ISETP.LT.AND P1, PT, R4, R123.reuse, !P0 ;  /* 0x0000007b0400720c */ /* 0x080fe40004721270 */
[----:B------:R-:W-:-:S02]  /*6980*/  ISETP.LT.AND P5, PT, R6, R123, !P0 ;  /* 0x0000007b0600720c */ /* 0x000fc400047a1270 */
[----:B------:R-:W-:-:S04]  /*6990*/  LEA R6, P4, R5, R3, 0x2 ;  /* 0x0000000305067211 */ /* 0x000fc800078810ff */
[----:B------:R-:W-:Y:S01]  /*69a0*/  LEA.HI.X.SX32 R7, R5, R2, 0x2, P4 ;  /* 0x0000000205077211 */ /* 0x000fe200020f16ff */
[----:B--2---:R-:W-:Y:S02]  /*69b0*/  IMAD.MOV.U32 R12, RZ, RZ, R65 ;  /* 0x000000ffff0c7224 */ /* 0x004fe400078e0041 */
[----:B------:R-:W-:Y:S02]  /*69c0*/  IMAD.MOV.U32 R13, RZ, RZ, R67 ;  /* 0x000000ffff0d7224 */ /* 0x000fe400078e0043 */
[----:B------:R-:W-:Y:S02]  /*69d0*/  IMAD.MOV.U32 R14, RZ, RZ, R33 ;  /* 0x000000ffff0e7224 */ /* 0x000fe400078e0021 */
[----:B------:R-:W-:Y:S02]  /*69e0*/  IMAD.MOV.U32 R15, RZ, RZ, R35 ;  /* 0x000000ffff0f7224 */ /* 0x000fe400078e0023 */
[----:B------:R-:W-:Y:S02]  /*69f0*/  IMAD.MOV.U32 R33, RZ, RZ, R82 ;  /* 0x000000ffff217224 */ /* 0x000fe400078e0052 */
[----:B------:R-:W-:Y:S01]  /*6a00*/  IMAD.MOV.U32 R35, RZ, RZ, R50 ;  /* 0x000000ffff237224 */ /* 0x000fe200078e0032 */
[----:B------:R-:W2:Y:S01]  /*6a10*/  LDS.128 R92, [R0] ;  /* 0x00000000005c7984 */ /* 0x000ea20000000c00 */
[----:B------:R-:W-:Y:S01]  /*6a20*/  IMAD.MOV.U32 R50, RZ, RZ, R52 ;  /* 0x000000ffff327224 */ /* 0x000fe200078e0034 */
[----:B------:R-:W-:Y:S06]  /*6a30*/  BAR.SYNC.DEFER_BLOCKING 0x0 ;  /* 0x0000000000007b1d */ /* 0x000fec0000010000 */
[----:B------:R3:W-:Y:S02]  /*6a40*/  STSM.16.M88.4 [R113], R16 ;  /* 0x0000001071007844 */ /* 0x0007e40000000200 */
[----:B------:R-:W-:Y:S01]  /*6a50*/  BAR.SYNC.DEFER_BLOCKING 0x0 ;  /* 0x0000000000007b1d */ /* 0x000fe20000010000 */
[----:B---3--:R-:W-:-:S02]  /*6a60*/  IMAD.MOV.U32 R16, RZ, RZ, R68 ;  /* 0x000000ffff107224 */ /* 0x008fc400078e0044 */
[----:B------:R-:W-:Y:S02]  /*6a70*/  IMAD.MOV.U32 R17, RZ, RZ, R70 ;  /* 0x000000ffff117224 */ /* 0x000fe400078e0046 */
[----:B------:R-:W-:Y:S02]  /*6a80*/  IMAD.MOV.U32 R18, RZ, RZ, R36 ;  /* 0x000000ffff127224 */ /* 0x000fe400078e0024 */
[----:B------:R-:W-:Y:S02]  /*6a90*/  IMAD.MOV.U32 R19, RZ, RZ, R38 ;  /* 0x000000ffff137224 */ /* 0x000fe400078e0026 */
[----:B------:R-:W-:Y:S02]  /*6aa0*/  IMAD.MOV.U32 R68, RZ, RZ, R85 ;  /* 0x000000ffff447224 */ /* 0x000fe400078e0055 */
[----:B------:R-:W-:Y:S01]  /*6ab0*/  IMAD.MOV.U32 R70, RZ, RZ, R53 ;  /* 0x000000ffff467224 */ /* 0x000fe200078e0035 */
[----:B------:R-:W3:Y:S01]  /*6ac0*/  LDS.128 R88, [R0] ;  /* 0x0000000000587984 */ /* 0x000ee20000000c00 */
[----:B------:R-:W-:Y:S06]  /*6ad0*/  BAR.SYNC.DEFER_BLOCKING 0x0 ;  /* 0x0000000000007b1d */ /* 0x000fec0000010000 */
[----:B------:R4:W-:Y:S02]  /*6ae0*/  STSM.16.M88.4 [R113], R20 ;  /* 0x0000001471007844 */ /* 0x0009e40000000200 */
[----:B------:R-:W-:Y:S01]  /*6af0*/  BAR.SYNC.DEFER_BLOCKING 0x0 ;  /* 0x0000000000007b1d */ /* 0x000fe20000010000 */
[----:B----4-:R-:W-:-:S02]  /*6b00*/  IMAD.MOV.U32 R22, RZ, RZ, R37 ;  /* 0x000000ffff167224 */ /* 0x010fc400078e0025 */
[----:B------:R-:W-:Y:S02]  /*6b10*/  IMAD.MOV.U32 R23, RZ, RZ, R39 ;  /* 0x000000ffff177224 */ /* 0x000fe400078e0027 */
[----:B------:R-:W-:Y:S02]  /*6b20*/  IMAD.MOV.U32 R20, RZ, RZ, R69 ;  /* 0x000000ffff147224 */ /* 0x000fe400078e0045 */
[----:B------:R-:W-:Y:S02]  /*6b30*/  IMAD.MOV.U32 R21, RZ, RZ, R71 ;  /* 0x000000ffff157224 */ /* 0x000fe400078e0047 */
[----:B------:R-:W-:Y:S02]  /*6b40*/  IMAD.MOV.U32 R69, RZ, RZ, R87 ;  /* 0x000000ffff457224 */ /* 0x000fe400078e0057 */
[----:B------:R-:W-:Y:S01]  /*6b50*/  IMAD.MOV.U32 R71, RZ, RZ, R55 ;  /* 0x000000ffff477224 */ /* 0x000fe200078e0037 */
[----:B------:R-:W4:Y:S01]  /*6b60*/  LDS.128 R64, [R0] ;  /* 0x0000000000407984 */ /* 0x000f220000000c00 */
[----:B------:R-:W-:Y:S06]  /*6b70*/  BAR.SYNC.DEFER_BLOCKING 0x0 ;  /* 0x0000000000007b1d */ /* 0x000fec0000010000 */
[----:B------:R-:W-:Y:S02]  /*6b80*/  STSM.16.M88.4 [R113], R8 ;  /* 0x0000000871007844 */ /* 0x000fe40000000200 */
[----:B------:R-:W-:Y:S06]  /*6b90*/  BAR.SYNC.DEFER_BLOCKING 0x0 ;  /* 0x0000000000007b1d */ /* 0x000fec0000010000 */
[----:B------:R-:W5:Y:S02]  /*6ba0*/  LDS.128 R60, [R0] ;  /* 0x00000000003c7984 */ /* 0x000f640000000c00 */
[----:B------:R-:W-:Y:S06]  /*6bb0*/  BAR.SYNC.DEFER_BLOCKING 0x0 ;  /* 0x0000000000007b1d */ /* 0x000fec0000010000 */
[----:B------:R1:W-:Y:S02]  /*6bc0*/  STSM.16.M88.4 [R113], R12 ;  /* 0x0000000c71007844 */ /* 0x0003e40000000200 */
[----:B------:R-:W-:Y:S01]  /*6bd0*/  BAR.SYNC.DEFER_BLOCKING 0x0 ;  /* 0x0000000000007b1d */ /* 0x000fe20000010000 */
[----:B-1----:R-:W-:-:S02]  /*6be0*/  IMAD.MOV.U32 R14, RZ, RZ, R40 ;  /* 0x000000ffff0e7224 */ /* 0x002fc400078e0028 */
[----:B------:R-:W-:Y:S02]  /*6bf0*/  IMAD.MOV.U32 R15, RZ, RZ, R42 ;  /* 0x000000ffff0f7224 */ /* 0x000fe400078e002a */
[----:B------:R-:W-:Y:S02]  /*6c00*/  IMAD.MOV.U32 R12, RZ, RZ, R72 ;  /* 0x000000ffff0c7224 */ /* 0x000fe400078e0048 */
[----:B------:R-:W-:Y:S01]  /*6c10*/  IMAD.MOV.U32 R13, RZ, RZ, R74 ;  /* 0x000000ffff0d7224 */ /* 0x000fe200078e004a */
[----:B------:R-:W1:Y:S01]  /*6c20*/  LDS.128 R56, [R0] ;  /* 0x0000000000387984 */ /* 0x000e620000000c00 */
[----:B------:R-:W-:Y:S06]  /*6c30*/  BAR.SYNC.DEFER_BLOCKING 0x0 ;  /* 0x0000000000007b1d */ /* 0x000fec0000010000 */
[----:B------:R-:W-:Y:S02]  /*6c40*/  STSM.16.M88.4 [R113], R16 ;  /* 0x0000001071007844 */ /* 0x000fe40000000200 */
[----:B------:R-:W-:Y:S06]  /*6c50*/  BAR.SYNC.DEFER_BLOCKING 0x0 ;  /* 0x0000000000007b1d */ /* 0x000fec0000010000 */
[----:B------:R-:W1:Y:S02]  /*6c60*/  LDS.128 R36, [R0] ;  /* 0x0000000000247984 */ /* 0x000e640000000c00 */
[----:B------:R-:W-:Y:S06]  /*6c70*/  BAR.SYNC.DEFER_BLOCKING 0x0 ;  /* 0x0000000000007b1d */ /* 0x000fec0000010000 */
[----:B------:R2:W-:Y:S02]  /*6c80*/  STSM.16.M88.4 [R113], R20 ;  /* 0x0000001471007844 */ /* 0x0005e40000000200 */
[----:B------:R-:W-:Y:S01]  /*6c90*/  BAR.SYNC.DEFER_BLOCKING 0x0 ;  /* 0x0000000000007b1d */ /* 0x000fe20000010000 */
[----:B--2---:R-:W-:-:S02]  /*6ca0*/  IMAD.MOV.U32 R20, RZ, RZ, R76 ;  /* 0x000000ffff147224 */ /* 0x004fc400078e004c */
        /* <DEDUP_REMOVED lines=8> */
[----:B------:R-:W-:Y:S02]  /*6d30*/  STSM.16.M88.4 [R113], R12 ;  /* 0x0000000c71007844 */ /* 0x000fe40000000200 */
[----:B------:R-:W-:Y:S06]  /*6d40*/  BAR.SYNC.DEFER_BLOCKING 0x0 ;  /* 0x0000000000007b1d */ /* 0x000fec0000010000 */
[----:B------:R-:W2:Y:S02]  /*6d50*/  LDS.128 R8, [R0] ;  /* 0x0000000000087984 */ /* 0x000ea40000000c00 */
        /* <DEDUP_REMOVED lines=17> */
[----:B------:R3:W-:Y:S02]  /*6e70*/  STSM.16.M88.4 [R113], R44 ;  /* 0x0000002c71007844 */ /* 0x0007e40000000200 */
[----:B------:R-:W-:Y:S01]  /*6e80*/  BAR.SYNC.DEFER_BLOCKING 0x0 ;  /* 0x0000000000007b1d */ /* 0x000fe20000010000 */
[----:B---3--:R-:W-:-:S02]  /*6e90*/  VIADD R45, R5, UR5 ;  /* 0x00000005052d7c36 */ /* 0x008fc40008000000 */
[----:B------:R-:W-:Y:S02]  /*6ea0*/  VIADD R46, R4, 0x5 ;  /* 0x00000005042e7836 */ /* 0x000fe40000000000 */
[C---:B------:R-:W-:Y:S01]  /*6eb0*/  VIADD R5, R45.reuse, UR5 ;  /* 0x000000052d057c36 */ /* 0x040fe20008000000 */
[----:B------:R-:W-:-:S04]  /*6ec0*/  LEA R44, P4, R45, R3, 0x2 ;  /* 0x000000032d2c7211 */ /* 0x000fc800078810ff */
[----:B------:R-:W-:Y:S01]  /*6ed0*/  LEA.HI.X.SX32 R45, R45, R2, 0x2, P4 ;  /* 0x000000022d2d7211 */ /* 0x000fe200020f16ff */
[----:B------:R-:W3:Y:S01]  /*6ee0*/  LDS.128 R28, [R0] ;  /* 0x00000000001c7984 */ /* 0x000ee20000000c00 */
[----:B------:R-:W-:Y:S06]  /*6ef0*/  BAR.SYNC.DEFER_BLOCKING 0x0 ;  /* 0x0000000000007b1d */ /* 0x000fec0000010000 */
[----:B------:R4:W-:Y:S02]  /*6f00*/  STSM.16.M88.4 [R113], R48 ;  /* 0x0000003071007844 */ /* 0x0009e40000000200 */
[----:B------:R-:W-:Y:S01]  /*6f10*/  BAR.SYNC.DEFER_BLOCKING 0x0 ;  /* 0x0000000000007b1d */ /* 0x000fe20000010000 */
[----:B----4-:R-:W-:-:S02]  /*6f20*/  VIADD R48, R4, 0x6 ;  /* 0x0000000604307836 */ /* 0x010fc40000000000 */
[----:B------:R-:W-:Y:S02]  /*6f30*/  VIADD R49, R5, UR5 ;  /* 0x0000000505317c36 */ /* 0x000fe40008000000 */
[----:B------:R-:W-:Y:S01]  /*6f40*/  VIADD R50, R4, 0x8 ;  /* 0x0000000804327836 */ /* 0x000fe20000000000 */
[----:B------:R-:W4:Y:S02]  /*6f50*/  LDS.128 R32, [R0] ;  /* 0x0000000000207984 */ /* 0x000f240000000c00 */
[----:B------:R-:W-:Y:S06]  /*6f60*/  BAR.SYNC.DEFER_BLOCKING 0x0 ;  /* 0x0000000000007b1d */ /* 0x000fec0000010000 */
[----:B------:R-:W-:Y:S02]  /*6f70*/  STSM.16.M88.4 [R113], R68 ;  /* 0x0000004471007844 */ /* 0x000fe40000000200 */
[----:B------:R-:W-:Y:S06]  /*6f80*/  BAR.SYNC.DEFER_BLOCKING 0x0 ;  /* 0x0000000000007b1d */ /* 0x000fec0000010000 */
[----:B------:R5:W-:Y:S01]  /*6f90*/  @P1 STG.E desc[UR16][R6.64], R96 ;  /* 0x0000006006001986 */ /* 0x000be2000c101910 */
[----:B------:R-:W-:-:S02]  /*6fa0*/  ISETP.LT.AND P1, PT, R46, R123, !P0 ;  /* 0x0000007b2e00720c */ /* 0x000fc40004721270 */
[C---:B------:R-:W-:Y:S01]  /*6fb0*/  LEA R46, P4, R5.reuse, R3, 0x2 ;  /* 0x00000003052e7211 */ /* 0x040fe200078810ff */
[----:B------:R1:W-:Y:S03]  /*6fc0*/  @P2 STG.E desc[UR16][R44.64], R92 ;  /* 0x0000005c2c002986 */ /* 0x0003e6000c101910 */
[-C--:B------:R-:W-:Y:S01]  /*6fd0*/  LEA.HI.X.SX32 R47, R5, R2.reuse, 0x2, P4 ;  /* 0x00000002052f7211 */ /* 0x080fe200020f16ff */
[C---:B------:R-:W-:Y:S01]  /*6fe0*/  VIADD R5, R49.reuse, UR5 ;  /* 0x0000000531057c36 */ /* 0x040fe20008000000 */
[----:B------:R-:W-:Y:S02]  /*6ff0*/  ISETP.LT.AND P4, PT, R48, R123, !P0 ;  /* 0x0000007b3000720c */ /* 0x000fe40004781270 */
[C---:B------:R-:W-:Y:S01]  /*7000*/  LEA R48, P2, R49.reuse, R3, 0x2 ;  /* 0x0000000331307211 */ /* 0x040fe200078410ff */
[----:B-----5:R-:W-:Y:S01]  /*7010*/  VIADD R6, R4, 0x7 ;  /* 0x0000000704067836 */ /* 0x020fe20000000000 */
[----:B------:R5:W-:Y:S02]  /*7020*/  @P6 STG.E desc[UR16][R46.64], R97 ;  /* 0x000000612e006986 */ /* 0x000be4000c101910 */
[----:B------:R-:W-:Y:S01]  /*7030*/  LEA.HI.X.SX32 R49, R49, R2, 0x2, P2 ;  /* 0x0000000231317211 */ /* 0x000fe200010f16ff */
[----:B-1----:R-:W-:Y:S01]  /*7040*/  VIADD R45, R5, UR5 ;  /* 0x00000005052d7c36 */ /* 0x002fe20008000000 */
[----:B------:R-:W-:-:S02]  /*7050*/  ISETP.LT.AND P2, PT, R6, R123, !P0 ;  /* 0x0000007b0600720c */ /* 0x000fc40004741270 */
[C---:B------:R-:W-:Y:S01]  /*7060*/  LEA R6, P6, R5.reuse, R3, 0x2 ;  /* 0x0000000305067211 */ /* 0x040fe200078c10ff */
[----:B------:R1:W-:Y:S01]  /*7070*/  @P3 STG.E desc[UR16][R48.64], R93 ;  /* 0x0000005d30003986 */ /* 0x0003e2000c101910 */
[----:B------:R-:W-:Y:S01]  /*7080*/  ISETP.LT.AND P3, PT, R50, R123, !P0 ;  /* 0x0000007b3200720c */ /* 0x000fe20004761270 */
[----:B------:R-:W-:Y:S01]  /*7090*/  VIADD R50, R4, 0x9 ;  /* 0x0000000904327836 */ /* 0x000fe20000000000 */
[----:B------:R-:W-:Y:S01]  /*70a0*/  LEA.HI.X.SX32 R7, R5, R2, 0x2, P6 ;  /* 0x0000000205077211 */ /* 0x000fe200030f16ff */
[C---:B------:R-:W-:Y:S01]  /*70b0*/  VIADD R5, R45.reuse, UR5 ;  /* 0x000000052d057c36 */ /* 0x040fe20008000000 */
[----:B------:R-:W-:-:S03]  /*70c0*/  LEA R44, P6, R45, R3, 0x2 ;  /* 0x000000032d2c7211 */ /* 0x000fc600078c10ff */
[----:B------:R2:W-:Y:S01]  /*70d0*/  @P5 STG.E desc[UR16][R6.64], R98 ;  /* 0x0000006206005986 */ /* 0x0005e2000c101910 */
[-C--:B------:R-:W-:Y:S02]  /*70e0*/  LEA.HI.X.SX32 R45, R45, R2.reuse, 0x2, P6 ;  /* 0x000000022d2d7211 */ /* 0x080fe400030f16ff */
[C---:B-----5:R-:W-:Y:S01]  /*70f0*/  LEA R46, P6, R5.reuse, R3, 0x2 ;  /* 0x00000003052e7211 */ /* 0x060fe200078c10ff */
[----:B-1----:R-:W-:Y:S01]  /*7100*/  VIADD R48, R4, 0xa ;  /* 0x0000000a04307836 */ /* 0x002fe20000000000 */
[-C--:B------:R-:W-:Y:S01]  /*7110*/  ISETP.LT.AND P5, PT, R50, R123.reuse, !P0 ;  /* 0x0000007b3200720c */ /* 0x080fe200047a1270 */
[C---:B------:R-:W-:Y:S01]  /*7120*/  VIADD R49, R5.reuse, UR5 ;  /* 0x0000000505317c36 */ /* 0x040fe20008000000 */
[----:B------:R1:W-:Y:S01]  /*7130*/  @P1 STG.E desc[UR16][R44.64], R94 ;  /* 0x0000005e2c001986 */ /* 0x0003e2000c101910 */
[-C--:B------:R-:W-:Y:S01]  /*7140*/  LEA.HI.X.SX32 R47, R5, R2.reuse, 0x2, P6 ;  /* 0x00000002052f7211 */ /* 0x080fe200030f16ff */
[----:B------:R-:W-:Y:S01]  /*7150*/  VIADD R50, R4, 0xb ;  /* 0x0000000b04327836 */ /* 0x000fe20000000000 */
[----:B------:R-:W-:Y:S01]  /*7160*/  ISETP.LT.AND P1, PT, R48, R123, !P0 ;  /* 0x0000007b3000720c */ /* 0x000fe20004721270 */
[C---:B------:R-:W-:Y:S01]  /*7170*/  VIADD R5, R49.reuse, UR5 ;  /* 0x0000000531057c36 */ /* 0x040fe20008000000 */
[----:B------:R-:W-:Y:S01]  /*7180*/  LEA R48, P6, R49, R3, 0x2 ;  /* 0x0000000331307211 */ /* 0x000fe200078c10ff */
[----:B------:R5:W-:Y:S01]  /*7190*/  @P4 STG.E desc[UR16][R46.64], R99 ;  /* 0x000000632e004986 */ /* 0x000be2000c101910 */
[----:B------:R-:W-:Y:S01]  /*71a0*/  ISETP.LT.AND P4, PT, R50, R123, !P0 ;  /* 0x0000007b3200720c */ /* 0x000fe20004781270 */
[----:B------:R-:W-:Y:S01]  /*71b0*/  VIADD R51, R5, UR5 ;  /* 0x0000000505337c36 */ /* 0x000fe20008000000 */
[----:B------:R-:W-:Y:S01]  /*71c0*/  LEA.HI.X.SX32 R49, R49, R2, 0x2, P6 ;  /* 0x0000000231317211 */ /* 0x000fe200030f16ff */
[----:B------:R-:W-:Y:S01]  /*71d0*/  VIADD R50, R4, 0xc ;  /* 0x0000000c04327836 */ /* 0x000fe20000000000 */
[----:B--2---:R-:W-:-:S03]  /*71e0*/  LEA R6, P6, R5, R3, 0x2 ;  /* 0x0000000305067211 */ /* 0x004fc600078c10ff */
[----:B------:R2:W-:Y:S01]  /*71f0*/  @P2 STG.E desc[UR16][R48.64], R95 ;  /* 0x0000005f30002986 */ /* 0x0005e2000c101910 */
[-C--:B------:R-:W-:Y:S01]  /*7200*/  LEA.HI.X.SX32 R7, R5, R2.reuse, 0x2, P6 ;  /* 0x0000000205077211 */ /* 0x080fe200030f16ff */
[C---:B------:R-:W-:Y:S01]  /*7210*/  VIADD R5, R51.reuse, UR5 ;  /* 0x0000000533057c36 */ /* 0x040fe20008000000 */
[C---:B-1----:R-:W-:Y:S01]  /*7220*/  LEA R44, P6, R51.reuse, R3, 0x2 ;  /* 0x00000003332c7211 */ /* 0x042fe200078c10ff */
[----:B-----5:R-:W-:Y:S01]  /*7230*/  VIADD R46, R4, 0xd ;  /* 0x0000000d042e7836 */ /* 0x020fe20000000000 */
[-C--:B------:R-:W-:Y:S01]  /*7240*/  ISETP.LT.AND P2, PT, R50, R123.reuse, !P0 ;  /* 0x0000007b3200720c */ /* 0x080fe20004741270 */
[----:B------:R1:W-:Y:S01]  /*7250*/  @P3 STG.E desc[UR16][R6.64], R88 ;  /* 0x0000005806003986 */ /* 0x0003e2000c101910 */
[-C--:B------:R-:W-:Y:S01]  /*7260*/  LEA.HI.X.SX32 R45, R51, R2.reuse, 0x2, P6 ;  /* 0x00000002332d7211 */ /* 0x080fe200030f16ff */
[----:B------:R-:W-:Y:S01]  /*7270*/  VIADD R50, R4, 0xe ;  /* 0x0000000e04327836 */ /* 0x000fe20000000000 */
[----:B------:R-:W-:Y:S02]  /*7280*/  ISETP.LT.AND P3, PT, R46, R123, !P0 ;  /* 0x0000007b2e00720c */ /* 0x000fe40004761270 */
[C---:B------:R-:W-:Y:S01]  /*7290*/  LEA R46, P6, R5.reuse, R3, 0x2 ;  /* 0x00000003052e7211 */ /* 0x040fe200078c10ff */
[C---:B--2---:R-:W-:Y:S01]  /*72a0*/  VIADD R49, R5.reuse, UR5 ;  /* 0x0000000505317c36 */ /* 0x044fe20008000000 */
        /* <DEDUP_REMOVED lines=8> */
[C---:B-1----:R-:W-:Y:S01]  /*7330*/  LEA R6, P6, R5.reuse, R3, 0x2 ;  /* 0x0000000305067211 */ /* 0x042fe200078c10ff */
[----:B--2---:R-:W-:Y:S01]  /*7340*/  VIADD R44, R4, 0x10 ;  /* 0x00000010042c7836 */ /* 0x004fe20000000000 */
        /* <DEDUP_REMOVED lines=13> */
[----:B-----5:R-:W-:-:S03]  /*7420*/  LEA R46, P6, R5, R3, 0x2 ;  /* 0x00000003052e7211 */ /* 0x020fc600078c10ff */
[----:B------:R5:W-:Y:S01]  /*7430*/  @P3 STG.E desc[UR16][R44.64], R66 ;  /* 0x000000422c003986 */ /* 0x000be2000c101910 */
[-C--:B------:R-:W-:Y:S01]  /*7440*/  LEA.HI.X.SX32 R47, R5, R2.reuse, 0x2, P6 ;  /* 0x00000002052f7211 */ /* 0x080fe200030f16ff */
[C---:B------:R-:W-:Y:S01]  /*7450*/  VIADD R5, R51.reuse, UR5 ;  /* 0x0000000533057c36 */ /* 0x040fe20008000000 */
[C---:B-1----:R-:W-:Y:S01]  /*7460*/  LEA R48, P6, R51.reuse, R3, 0x2 ;  /* 0x0000000333307211 */ /* 0x042fe200078c10ff */
[----:B--2---:R-:W-:Y:S01]  /*7470*/  VIADD R6, R4, 0x13 ;  /* 0x0000001304067836 */ /* 0x004fe20000000000 */
[-C--:B------:R-:W-:Y:S01]  /*7480*/  ISETP.LT.AND P3, PT, R50, R123.reuse, !P0 ;  /* 0x0000007b3200720c */ /* 0x080fe20004761270 */
[----:B------:R1:W-:Y:S01]  /*7490*/  @P5 STG.E desc[UR16][R46.64], R91 ;  /* 0x0000005b2e005986 */ /* 0x0003e2000c101910 */
[-C--:B------:R-:W-:Y:S01]  /*74a0*/  LEA.HI.X.SX32 R49, R51, R2.reuse, 0x2, P6 ;  /* 0x0000000233317211 */ /* 0x080fe200030f16ff */
[----:B------:R-:W-:Y:S01]  /*74b0*/  VIADD R50, R4, 0x14 ;  /* 0x0000001404327836 */ /* 0x000fe20000000000 */
[----:B------:R-:W-:Y:S02]  /*74c0*/  ISETP.LT.AND P5, PT, R6, R123, !P0 ;  /* 0x0000007b0600720c */ /* 0x000fe400047a1270 */
[C---:B------:R-:W-:Y:S01]  /*74d0*/  LEA R6, P6, R5.reuse, R3, 0x2 ;  /* 0x0000000305067211 */ /* 0x040fe200078c10ff */
[C---:B-----5:R-:W-:Y:S01]  /*74e0*/  VIADD R45, R5.reuse, UR5 ;  /* 0x00000005052d7c36 */ /* 0x060fe20008000000 */
        /* <DEDUP_REMOVED lines=77> */
[----:B------:R-:W-:Y:S01]  /*79c0*/  LEA R44, P6, R40, R3, 0x2 ;  /* 0x00000003282c7211 */ /* 0x000fe200078c10ff */
[----:B-1----:R-:W-:-:S02]  /*79d0*/  VIADD R46, R4, 0x23 ;  /* 0x00000023042e7836 */ /* 0x002fc40000000000 */
[----:B------:R1:W-:Y:S01]  /*79e0*/  @P3 STG.E desc[UR16][R6.64], R38 ;  /* 0x0000002606003986 */ /* 0x0003e2000c101910 */
[-C--:B------:R-:W-:Y:S01]  /*79f0*/  LEA.HI.X.SX32 R45, R40, R2.reuse, 0x2, P6 ;  /* 0x00000002282d7211 */ /* 0x080fe200030f16ff */
[----:B------:R-:W-:Y:S01]  /*7a00*/  VIADD R40, R4, 0x22 ;  /* 0x0000002204287836 */ /* 0x000fe20000000000 */
[----:B------:R-:W-:Y:S01]  /*7a10*/  ISETP.LT.AND P3, PT, R36, R123, !P0 ;  /* 0x0000007b2400720c */ /* 0x000fe20004761270 */
[C---:B--2---:R-:W-:Y:S01]  /*7a20*/  VIADD R41, R5.reuse, UR5 ;  /* 0x0000000505297c36 */ /* 0x044fe20008000000 */
[C---:B------:R-:W-:Y:S01]  /*7a30*/  LEA R36, P6, R5.reuse, R3, 0x2 ;  /* 0x0000000305247211 */ /* 0x040fe200078c10ff */
[----:B------:R2:W-:Y:S01]  /*7a40*/  @P5 STG.E desc[UR16][R44.64], R42 ;  /* 0x0000002a2c005986 */ /* 0x0005e2000c101910 */
[----:B------:R-:W-:Y:S02]  /*7a50*/  ISETP.LT.AND P5, PT, R40, R123, !P0 ;  /* 0x0000007b2800720c */ /* 0x000fe400047a1270 */
[----:B------:R-:W-:Y:S01]  /*7a60*/  LEA.HI.X.SX32 R37, R5, R2, 0x2, P6 ;  /* 0x0000000205257211 */ /* 0x000fe200030f16ff */
[C---:B------:R-:W-:Y:S01]  /*7a70*/  VIADD R5, R41.reuse, UR5 ;  /* 0x0000000529057c36 */ /* 0x040fe20008000000 */
[----:B------:R-:W-:Y:S01]  /*7a80*/  LEA R40, P6, R41, R3, 0x2 ;  /* 0x0000000329287211 */ /* 0x000fe200078c10ff */
[----:B-1----:R-:W-:-:S02]  /*7a90*/  VIADD R38, R4, 0x24 ;  /* 0x0000002404267836 */ /* 0x002fc40000000000 */
[----:B------:R1:W-:Y:S01]  /*7aa0*/  @P1 STG.E desc[UR16][R36.64], R39 ;  /* 0x0000002724001986 */ /* 0x0003e2000c101910 */
[-C--:B------:R-:W-:Y:S02]  /*7ab0*/  LEA.HI.X.SX32 R41, R41, R2.reuse, 0x2, P6 ;  /* 0x0000000229297211 */ /* 0x080fe400030f16ff */
[----:B------:R-:W-:Y:S01]  /*7ac0*/  ISETP.LT.AND P1, PT, R46, R123, !P0 ;  /* 0x0000007b2e00720c */ /* 0x000fe20004721270 */
[C---:B------:R-:W-:Y:S01]  /*7ad0*/  VIADD R46, R5.reuse, UR5 ;  /* 0x00000005052e7c36 */ /* 0x040fe20008000000 */
[C---:B------:R-:W-:Y:S01]  /*7ae0*/  LEA R6, P6, R5.reuse, R3, 0x2 ;  /* 0x0000000305067211 */ /* 0x040fe200078c10ff */
[----:B------:R5:W-:Y:S01]  /*7af0*/  @P4 STG.E desc[UR16][R40.64], R43 ;  /* 0x0000002b28004986 */ /* 0x000be2000c101910 */
[----:B------:R-:W-:Y:S01]  /*7b00*/  ISETP.LT.AND P4, PT, R38, R123, !P0 ;  /* 0x0000007b2600720c */ /* 0x000fe20004781270 */
[----:B------:R-:W-:Y:S01]  /*7b10*/  VIADD R38, R4, 0x26 ;  /* 0x0000002604267836 */ /* 0x000fe20000000000 */
[----:B------:R-:W-:Y:S01]  /*7b20*/  LEA.HI.X.SX32 R7, R5, R2, 0x2, P6 ;  /* 0x0000000205077211 */ /* 0x000fe200030f16ff */
[C---:B------:R-:W-:Y:S01]  /*7b30*/  VIADD R5, R46.reuse, UR5 ;  /* 0x000000052e057c36 */ /* 0x040fe20008000000 */
[----:B--2---:R-:W-:Y:S01]  /*7b40*/  LEA R44, P6, R46, R3, 0x2 ;  /* 0x000000032e2c7211 */ /* 0x004fe200078c10ff */
[----:B-1----:R-:W-:-:S02]  /*7b50*/  VIADD R36, R4, 0x25 ;  /* 0x0000002504247836 */ /* 0x002fc40000000000 */
[----:B------:R1:W-:Y:S01]  /*7b60*/  @P2 STG.E desc[UR16][R6.64], R8 ;  /* 0x0000000806002986 */ /* 0x0003e2000c101910 */
[-C--:B------:R-:W-:Y:S01]  /*7b70*/  LEA.HI.X.SX32 R45, R46, R2.reuse, 0x2, P6 ;  /* 0x000000022e2d7211 */ /* 0x080fe200030f16ff */
[C---:B------:R-:W-:Y:S01]  /*7b80*/  VIADD R39, R5.reuse, UR5 ;  /* 0x0000000505277c36 */ /* 0x040fe20008000000 */
[----:B------:R-:W-:Y:S01]  /*7b90*/  ISETP.LT.AND P2, PT, R36, R123, !P0 ;  /* 0x0000007b2400720c */ /* 0x000fe20004741270 */
[----:B-----5:R-:W-:Y:S01]  /*7ba0*/  VIADD R40, R4, 0x27 ;  /* 0x0000002704287836 */ /* 0x020fe20000000000 */
        /* <DEDUP_REMOVED lines=9> */
[C---:B------:R-:W-:Y:S01]  /*7c40*/  LEA R6, P6, R5.reuse, R3, 0x2 ;  /* 0x0000000305067211 */ /* 0x040fe200078c10ff */
[C---:B--2---:R-:W-:Y:S01]  /*7c50*/  VIADD R16, R5.reuse, UR5 ;  /* 0x0000000505107c36 */ /* 0x044fe20008000000 */
[-C--:B------:R-:W-:Y:S01]  /*7c60*/  ISETP.LT.AND P5, PT, R40, R123.reuse, !P0 ;  /* 0x0000007b2800720c */ /* 0x080fe200047a1270 */
[----:B------:R-:W-:Y:S01]  /*7c70*/  @P1 STG.E desc[UR16][R38.64], R17 ;  /* 0x0000001126001986 */ /* 0x000fe2000c101910 */
[----:B------:R-:W-:Y:S01]  /*7c80*/  LEA.HI.X.SX32 R7, R5, R2, 0x2, P6 ;  /* 0x0000000205077211 */ /* 0x000fe200030f16ff */
[----:B------:R-:W-:Y:S01]  /*7c90*/  VIADD R5, R16, UR5 ;  /* 0x0000000510057c36 */ /* 0x000fe20008000000 */
[----:B------:R-:W-:Y:S01]  /*7ca0*/  ISETP.LT.AND P1, PT, R8, R123, !P0 ;  /* 0x0000007b0800720c */ /* 0x000fe20004721270 */
[----:B------:R-:W-:Y:S01]  /*7cb0*/  VIADD R8, R4, 0x29 ;  /* 0x0000002904087836 */ /* 0x000fe20000000000 */
[----:B------:R-:W-:Y:S01]  /*7cc0*/  LEA R40, P6, R16, R3, 0x2 ;  /* 0x0000000310287211 */ /* 0x000fe200078c10ff */
[----:B------:R2:W-:Y:S01]  /*7cd0*/  @P4 STG.E desc[UR16][R6.64], R10 ;  /* 0x0000000a06004986 */ /* 0x0005e2000c101910 */
[----:B-1----:R-:W-:-:S02]  /*7ce0*/  VIADD R36, R5, UR5 ;  /* 0x0000000505247c36 */ /* 0x002fc40008000000 */
[-C--:B------:R-:W-:Y:S01]  /*7cf0*/  LEA.HI.X.SX32 R41, R16, R2.reuse, 0x2, P6 ;  /* 0x0000000210297211 */ /* 0x080fe200030f16ff */
[----:B------:R-:W-:Y:S01]  /*7d00*/  VIADD R16, R4, 0x2a ;  /* 0x0000002a04107836 */ /* 0x000fe20000000000 */
[----:B------:R-:W-:Y:S02]  /*7d10*/  ISETP.LT.AND P4, PT, R8, R123, !P0 ;  /* 0x0000007b0800720c */ /* 0x000fe40004781270 */
[C---:B------:R-:W-:Y:S01]  /*7d20*/  LEA R8, P6, R5.reuse, R3, 0x2 ;  /* 0x0000000305087211 */ /* 0x040fe200078c10ff */
[----:B------:R1:W-:Y:S01]  /*7d30*/  @P2 STG.E desc[UR16][R40.64], R18 ;  /* 0x0000001228002986 */ /* 0x0003e2000c101910 */
[----:B------:R-:W-:Y:S02]  /*7d40*/  ISETP.LT.AND P2, PT, R16, R123, !P0 ;  /* 0x0000007b1000720c */ /* 0x000fe40004741270 */
[----:B------:R-:W-:Y:S01]  /*7d50*/  LEA.HI.X.SX32 R9, R5, R2, 0x2, P6 ;  /* 0x0000000205097211 */ /* 0x000fe200030f16ff */
[----:B--2---:R-:W-:Y:S01]  /*7d60*/  VIADD R6, R4, 0x2b ;  /* 0x0000002b04067836 */ /* 0x004fe20000000000 */
[C---:B------:R-:W-:Y:S01]  /*7d70*/  LEA R16, P6, R36.reuse, R3, 0x2 ;  /* 0x0000000324107211 */ /* 0x040fe200078c10ff */
[----:B------:R-:W-:-:S02]  /*7d80*/  VIADD R5, R36, UR5 ;  /* 0x0000000524057c36 */ /* 0x000fc40008000000 */
[----:B------:R2:W-:Y:S01]  /*7d90*/  @P3 STG.E desc[UR16][R8.64], R11 ;  /* 0x0000000b08003986 */ /* 0x0005e2000c101910 */
[-C--:B------:R-:W-:Y:S01]  /*7da0*/  LEA.HI.X.SX32 R17, R36, R2.reuse, 0x2, P6 ;  /* 0x0000000224117211 */ /* 0x080fe200030f16ff */
[----:B------:R-:W-:Y:S01]  /*7db0*/  VIADD R10, R4, 0x2c ;  /* 0x0000002c040a7836 */ /* 0x000fe20000000000 */
[----:B------:R-:W-:Y:S01]  /*7dc0*/  ISETP.LT.AND P3, PT, R6, R123, !P0 ;  /* 0x0000007b0600720c */ /* 0x000fe20004761270 */
[C---:B-1----:R-:W-:Y:S01]  /*7dd0*/  VIADD R18, R5.reuse, UR5 ;  /* 0x0000000505127c36 */ /* 0x042fe20008000000 */
        /* <DEDUP_REMOVED lines=8> */
[-C--:B------:R-:W-:Y:S01]  /*7e60*/  LEA.HI.X.SX32 R37, R18, R2.reuse, 0x2, P6 ;  /* 0x0000000212257211 */ /* 0x080fe200030f16ff */
[C---:B--2---:R-:W-:Y:S01]  /*7e70*/  VIADD R11, R5.reuse, UR5 ;  /* 0x00000005050b7c36 */ /* 0x044fe20008000000 */
[----:B------:R-:W-:Y:S01]  /*7e80*/  ISETP.LT.AND P1, PT, R10, R123, !P0 ;  /* 0x0000007b0a00720c */ /* 0x000fe20004721270 */
[C---:B------:R-:W-:Y:S01]  /*7e90*/  VIADD R10, R4.reuse, 0x2e ;  /* 0x0000002e040a7836 */ /* 0x040fe20000000000 */
[C---:B------:R-:W-:Y:S01]  /*7ea0*/  LEA R8, P6, R5.reuse, R3, 0x2 ;  /* 0x0000000305087211 */ /* 0x040fe200078c10ff */
[----:B------:R-:W-:Y:S01]  /*7eb0*/  @P4 STG.E desc[UR16][R36.64], R24 ;  /* 0x0000001824004986 */ /* 0x000fe2000c101910 */
[----:B-1----:R-:W-:Y:S02]  /*7ec0*/  VIADD R16, R4, 0x2f ;  /* 0x0000002f04107836 */ /* 0x002fe40000000000 */
[-C--:B------:R-:W-:Y:S01]  /*7ed0*/  LEA.HI.X.SX32 R9, R5, R2.reuse, 0x2, P6 ;  /* 0x0000000205097211 */ /* 0x080fe200030f16ff */
[C---:B------:R-:W-:Y:S01]  /*7ee0*/  VIADD R5, R11.reuse, UR5 ;  /* 0x000000050b057c36 */ /* 0x040fe20008000000 */
[----:B------:R-:W-:Y:S01]  /*7ef0*/  ISETP.LT.AND P4, PT, R10, R123, !P0 ;  /* 0x0000007b0a00720c */ /* 0x000fe20004781270 */
[----:B-----5:R-:W-:Y:S01]  /*7f00*/  VIADD R12, R4, 0x30 ;  /* 0x00000030040c7836 */ /* 0x020fe20000000000 */
[----:B------:R-:W-:Y:S01]  /*7f10*/  LEA R10, P6, R11, R3, 0x2 ;  /* 0x000000030b0a7211 */ /* 0x000fe200078c10ff */
[----:B------:R-:W-:Y:S01]  /*7f20*/  VIADD R17, R5, UR5 ;  /* 0x0000000505117c36 */ /* 0x000fe20008000000 */
[----:B------:R1:W-:Y:S01]  /*7f30*/  @P2 STG.E desc[UR16][R8.64], R13 ;  /* 0x0000000d08002986 */ /* 0x0003e2000c101910 */
[----:B------:R-:W-:Y:S01]  /*7f40*/  ISETP.LT.AND P2, PT, R16, R123, !P0 ;  /* 0x0000007b1000720c */ /* 0x000fe20004741270 */
[----:B------:R-:W-:Y:S01]  /*7f50*/  VIADD R18, R4, 0x35 ;  /* 0x0000003504127836 */ /* 0x000fe20000000000 */
[----:B------:R-:W-:-:S02]  /*7f60*/  LEA.HI.X.SX32 R11, R11, R2, 0x2, P6 ;  /* 0x000000020b0b7211 */ /* 0x000fc400030f16ff */
[----:B------:R-:W-:-:S03]  /*7f70*/  LEA R6, P6, R5, R3, 0x2 ;  /* 0x0000000305067211 */ /* 0x000fc600078c10ff */
[----:B------:R2:W-:Y:S01]  /*7f80*/  @P3 STG.E desc[UR16][R10.64], R25 ;  /* 0x000000190a003986 */ /* 0x0005e2000c101910 */
[-C--:B------:R-:W-:Y:S01]  /*7f90*/  LEA.HI.X.SX32 R7, R5, R2.reuse, 0x2, P6 ;  /* 0x0000000205077211 */ /* 0x080fe200030f16ff */
[C---:B------:R-:W-:Y:S01]  /*7fa0*/  VIADD R5, R17.reuse, UR5 ;  /* 0x0000000511057c36 */ /* 0x040fe20008000000 */
[C---:B------:R-:W-:Y:S01]  /*7fb0*/  LEA R16, P6, R17.reuse, R3, 0x2 ;  /* 0x0000000311107211 */ /* 0x040fe200078c10ff */
[----:B-1----:R-:W-:Y:S01]  /*7fc0*/  VIADD R8, R4, 0x31 ;  /* 0x0000003104087836 */ /* 0x002fe20000000000 */
        /* <DEDUP_REMOVED lines=13> */
[----:B------:R-:W-:Y:S01]  /*80a0*/  VIADD R13, R5, UR5 ;  /* 0x00000005050d7c36 */ /* 0x000fe20008000000 */
[-C--:B------:R-:W-:Y:S01]  /*80b0*/  LEA.HI.X.SX32 R11, R11, R2.reuse, 0x2, P6 ;  /* 0x000000020b0b7211 */ /* 0x080fe200030f16ff */
[----:B------:R5:W-:Y:S01]  /*80c0*/  @P4 STG.E desc[UR16][R8.64], R15 ;  /* 0x0000000f08004986 */ /* 0x000be2000c101910 */
[C---:B-1----:R-:W-:Y:S01]  /*80d0*/  LEA R6, P6, R5.reuse, R3, 0x2 ;  /* 0x0000000305067211 */ /* 0x042fe200078c10ff */
[----:B--2---:R-:W-:Y:S01]  /*80e0*/  VIADD R16, R4, 0x36 ;  /* 0x0000003604107836 */ /* 0x004fe20000000000 */
[-C--:B------:R-:W-:Y:S01]  /*80f0*/  ISETP.LT.AND P4, PT, R12, R123.reuse, !P0 ;  /* 0x0000007b0c00720c */ /* 0x080fe20004781270 */
[----:B------:R-:W-:Y:S01]  /*8100*/  VIADD R12, R4, 0x34 ;  /* 0x00000034040c7836 */ /* 0x000fe20000000000 */
[-C--:B------:R-:W-:Y:S01]  /*8110*/  LEA.HI.X.SX32 R7, R5, R2.reuse, 0x2, P6 ;  /* 0x0000000205077211 */ /* 0x080fe200030f16ff */
[----:B------:R-:W-:Y:S01]  /*8120*/  VIADD R5, R13, UR5 ;  /* 0x000000050d057c36 */ /* 0x000fe20008000000 */
[----:B------:R-:W-:Y:S02]  /*8130*/  @P2 STG.E desc[UR16][R10.64], R27 ;  /* 0x0000001b0a002986 */ /* 0x000fe4000c101910 */
[----:B------:R-:W-:Y:S01]  /*8140*/  ISETP.LT.AND P2, PT, R12, R123, !P0 ;  /* 0x0000007b0c00720c */ /* 0x000fe20004741270 */
[----:B------:R-:W-:Y:S01]  /*8150*/  VIADD R17, R5, UR5 ;  /* 0x0000000505117c36 */ /* 0x000fe20008000000 */
[-C--:B------:R-:W-:Y:S01]  /*8160*/  LEA R12, P6, R13, R3.reuse, 0x2 ;  /* 0x000000030d0c7211 */ /* 0x080fe200078c10ff */
[----:B------:R1:W-:Y:S03]  /*8170*/  @P3 STG.E desc[UR16][R6.64], R20 ;  /* 0x0000001406003986 */ /* 0x0003e6000c101910 */
[----:B------:R-:W-:Y:S01]  /*8180*/  LEA R14, P3, R17, R3, 0x2 ;  /* 0x00000003110e7211 */ /* 0x000fe200078610ff */
[----:B------:R2:W4:Y:S01]  /*8190*/  LDS.128 R24, [R0] ;  /* 0x0000000000187984 */ /* 0x0005220000000c00 */
[----:B------:R-:W-:-:S02]  /*81a0*/  LEA.HI.X.SX32 R13, R13, R2, 0x2, P6 ;  /* 0x000000020d0d7211 */ /* 0x000fc400030f16ff */
[----:B-----5:R-:W-:Y:S02]  /*81b0*/  LEA R8, P6, R5, R3, 0x2 ;  /* 0x0000000305087211 */ /* 0x020fe400078c10ff */
[CC--:B------:R-:W-:Y:S01]  /*81c0*/  LEA.HI.X.SX32 R15, R17.reuse, R2.reuse, 0x2, P3 ;  /* 0x00000002110f7211 */ /* 0x0c0fe200018f16ff */
[----:B------:R-:W-:Y:S01]  /*81d0*/  VIADD R17, R17, UR5 ;  /* 0x0000000511117c36 */ /* 0x000fe20008000000 */
[-C--:B------:R-:W-:Y:S01]  /*81e0*/  LEA.HI.X.SX32 R9, R5, R2.reuse, 0x2, P6 ;  /* 0x0000000205097211 */ /* 0x080fe200030f16ff */
[----:B---3--:R3:W-:Y:S01]  /*81f0*/  @P5 STG.E desc[UR16][R12.64], R28 ;  /* 0x0000001c0c005986 */ /* 0x0087e2000c101910 */
[-C--:B------:R-:W-:Y:S01]  /*8200*/  ISETP.LT.AND P5, PT, R18, R123.reuse, !P0 ;  /* 0x0000007b1200720c */ /* 0x080fe200047a1270 */
[C---:B------:R-:W-:Y:S01]  /*8210*/  VIADD R5, R17.reuse, UR5 ;  /* 0x0000000511057c36 */ /* 0x040fe20008000000 */
[----:B------:R-:W-:Y:S01]  /*8220*/  ISETP.LT.AND P3, PT, R16, R123, !P0 ;  /* 0x0000007b1000720c */ /* 0x000fe20004761270 */
[----:B------:R5:W-:Y:S01]  /*8230*/  @P1 STG.E desc[UR16][R8.64], R21 ;  /* 0x0000001508001986 */ /* 0x000be2000c101910 */
[-C--:B-1----:R-:W-:Y:S01]  /*8240*/  LEA R6, P1, R17, R3.reuse, 0x2 ;  /* 0x0000000311067211 */ /* 0x082fe200078210ff */
[C---:B------:R-:W-:Y:S01]  /*8250*/  VIADD R16, R4.reuse, 0x37 ;  /* 0x0000003704107836 */ /* 0x040fe20000000000 */
[----:B------:R-:W-:Y:S01]  /*8260*/  LEA R10, P6, R5, R3, 0x2 ;  /* 0x00000003050a7211 */ /* 0x000fe200078c10ff */
[----:B------:R1:W-:Y:S01]  /*8270*/  @P4 STG.E desc[UR16][R14.64], R29 ;  /* 0x0000001d0e004986 */ /* 0x0003e2000c101910 */
[-C--:B------:R-:W-:Y:S01]  /*8280*/  LEA.HI.X.SX32 R7, R17, R2.reuse, 0x2, P1 ;  /* 0x0000000211077211 */ /* 0x080fe200008f16ff */
[C---:B--2---:R-:W-:Y:S01]  /*8290*/  VIADD R0, R4.reuse, 0x3a ;  /* 0x0000003a04007836 */ /* 0x044fe20000000000 */
[C---:B------:R-:W-:Y:S01]  /*82a0*/  LEA.HI.X.SX32 R11, R5.reuse, R2, 0x2, P6 ;  /* 0x00000002050b7211 */ /* 0x040fe200030f16ff */
[----:B---3--:R-:W-:Y:S01]  /*82b0*/  VIADD R12, R4, 0x38 ;  /* 0x00000038040c7836 */ /* 0x008fe20000000000 */
[----:B------:R-:W-:Y:S01]  /*82c0*/  ISETP.LT.AND P4, PT, R16, R123, !P0 ;  /* 0x0000007b1000720c */ /* 0x000fe20004781270 */
[----:B------:R-:W-:Y:S01]  /*82d0*/  @P2 STG.E desc[UR16][R6.64], R22 ;  /* 0x0000001606002986 */ /* 0x000fe2000c101910 */
[----:B-----5:R-:W-:-:S02]  /*82e0*/  VIADD R9, R5, UR5 ;  /* 0x0000000505097c36 */ /* 0x020fc40008000000 */
[----:B------:R-:W-:Y:S01]  /*82f0*/  ISETP.LT.AND P1, PT, R12, R123, !P0 ;  /* 0x0000007b0c00720c */ /* 0x000fe20004721270 */
[----:B------:R2:W-:Y:S01]  /*8300*/  @P5 STG.E desc[UR16][R10.64], R30 ;  /* 0x0000001e0a005986 */ /* 0x0005e2000c101910 */
[C---:B------:R-:W-:Y:S01]  /*8310*/  VIADD R5, R9.reuse, UR5 ;  /* 0x0000000509057c36 */ /* 0x040fe20008000000 */
[----:B------:R-:W-:Y:S01]  /*8320*/  LEA R8, P2, R9, R3, 0x2 ;  /* 0x0000000309087211 */ /* 0x000fe200078410ff */
[----:B-1----:R-:W-:-:S03]  /*8330*/  VIADD R14, R4, 0x39 ;  /* 0x00000039040e7836 */ /* 0x002fc60000000000 */
[----:B------:R-:W-:Y:S02]  /*8340*/  LEA R12, P5, R5, R3, 0x2 ;  /* 0x00000003050c7211 */ /* 0x000fe400078a10ff */
[-C--:B------:R-:W-:Y:S02]  /*8350*/  LEA.HI.X.SX32 R9, R9, R2.reuse, 0x2, P2 ;  /* 0x0000000209097211 */ /* 0x080fe400010f16ff */
[CC--:B------:R-:W-:Y:S01]  /*8360*/  LEA.HI.X.SX32 R13, R5.reuse, R2.reuse, 0x2, P5 ;  /* 0x00000002050d7211 */ /* 0x0c0fe200028f16ff */
[----:B------:R-:W-:Y:S01]  /*8370*/  VIADD R5, R5, UR5 ;  /* 0x0000000505057c36 */ /* 0x000fe20008000000 */
[-C--:B------:R-:W-:Y:S01]  /*8380*/  ISETP.LT.AND P2, PT, R14, R123.reuse, !P0 ;  /* 0x0000007b0e00720c */ /* 0x080fe20004741270 */
[----:B------:R1:W-:Y:S01]  /*8390*/  @P3 STG.E desc[UR16][R8.64], R23 ;  /* 0x0000001708003986 */ /* 0x0003e2000c101910 */
[----:B------:R-:W-:Y:S01]  /*83a0*/  ISETP.LT.AND P5, PT, R0, R123, !P0 ;  /* 0x0000007b0000720c */ /* 0x000fe200047a1270 */
[C---:B--2---:R-:W-:Y:S01]  /*83b0*/  VIADD R11, R5.reuse, UR5 ;  /* 0x00000005050b7c36 */ /* 0x044fe20008000000 */
[CC--:B------:R-:W-:Y:S01]  /*83c0*/  LEA R6, P3, R5.reuse, R3.reuse, 0x2 ;  /* 0x0000000305067211 */ /* 0x0c0fe200078610ff */
[C---:B------:R-:W-:Y:S01]  /*83d0*/  VIADD R0, R4.reuse, 0x3c ;  /* 0x0000003c04007836 */ /* 0x040fe20000000000 */
[----:B------:R2:W-:Y:S01]  /*83e0*/  @P4 STG.E desc[UR16][R12.64], R31 ;  /* 0x0000001f0c004986 */ /* 0x0005e2000c101910 */
[----:B------:R-:W-:Y:S01]  /*83f0*/  VIADD R14, R4, 0x3b ;  /* 0x0000003b040e7836 */ /* 0x000fe20000000000 */
[----:B------:R-:W-:Y:S01]  /*8400*/  LEA.HI.X.SX32 R7, R5, R2, 0x2, P3 ;  /* 0x0000000205077211 */ /* 0x000fe200018f16ff */
[C---:B------:R-:W-:Y:S01]  /*8410*/  VIADD R5, R11.reuse, UR5 ;  /* 0x000000050b057c36 */ /* 0x040fe20008000000 */
[----:B------:R-:W-:-:S02]  /*8420*/  LEA R10, P6, R11, R3, 0x2 ;  /* 0x000000030b0a7211 */ /* 0x000fc400078c10ff */
[----:B------:R-:W-:Y:S01]  /*8430*/  ISETP.LT.AND P3, PT, R0, R123, !P0 ;  /* 0x0000007b0000720c */ /* 0x000fe20004761270 */
[----:B----4-:R3:W-:Y:S01]  /*8440*/  @P1 STG.E desc[UR16][R6.64], R32 ;  /* 0x0000002006001986 */ /* 0x0107e2000c101910 */
[-C--:B------:R-:W-:Y:S01]  /*8450*/  LEA.HI.X.SX32 R11, R11, R2.reuse, 0x2, P6 ;  /* 0x000000020b0b7211 */ /* 0x080fe200030f16ff */
[----:B------:R-:W-:Y:S01]  /*8460*/  VIADD R0, R4, 0x3d ;  /* 0x0000003d04007836 */ /* 0x000fe20000000000 */
[C---:B-1----:R-:W-:Y:S01]  /*8470*/  LEA R8, P1, R5.reuse, R3, 0x2 ;  /* 0x0000000305087211 */ /* 0x042fe200078210ff */
[C---:B--2---:R-:W-:Y:S02]  /*8480*/  VIADD R13, R5.reuse, UR5 ;  /* 0x00000005050d7c36 */ /* 0x044fe40008000000 */
[----:B------:R1:W-:Y:S01]  /*8490*/  @P2 STG.E desc[UR16][R10.64], R24 ;  /* 0x000000180a002986 */ /* 0x0003e2000c101910 */
[----:B------:R-:W-:Y:S01]  /*84a0*/  ISETP.LT.AND P2, PT, R0, R123, !P0 ;  /* 0x0000007b0000720c */ /* 0x000fe20004741270 */
[----:B------:R-:W-:Y:S01]  /*84b0*/  VIADD R0, R4, 0x3e ;  /* 0x0000003e04007836 */ /* 0x000fe20000000000 */
[----:B------:R-:W-:Y:S01]  /*84c0*/  LEA.HI.X.SX32 R9, R5, R2, 0x2, P1 ;  /* 0x0000000205097211 */ /* 0x000fe200008f16ff */
[C---:B------:R-:W-:Y:S01]  /*84d0*/  VIADD R15, R13.reuse, UR5 ;  /* 0x000000050d0f7c36 */ /* 0x040fe20008000000 */
[----:B------:R-:W-:-:S02]  /*84e0*/  LEA R12, P6, R13, R3, 0x2 ;  /* 0x000000030d0c7211 */ /* 0x000fc400078c10ff */
[----:B------:R-:W-:Y:S01]  /*84f0*/  ISETP.LT.AND P4, PT, R14, R123, !P0 ;  /* 0x0000007b0e00720c */ /* 0x000fe20004781270 */
[C---:B------:R-:W-:Y:S01]  /*8500*/  VIADD R16, R15.reuse, UR5 ;  /* 0x000000050f107c36 */ /* 0x040fe20008000000 */
[----:B---3--:R-:W-:Y:S01]  /*8510*/  LEA R6, P1, R15, R3, 0x2 ;  /* 0x000000030f067211 */ /* 0x008fe200078210ff */
[----:B------:R2:W-:Y:S01]  /*8520*/  @P5 STG.E desc[UR16][R8.64], R33 ;  /* 0x0000002108005986 */ /* 0x0005e2000c101910 */
[-C--:B------:R-:W-:Y:S01]  /*8530*/  LEA.HI.X.SX32 R13, R13, R2.reuse, 0x2, P6 ;  /* 0x000000020d0d7211 */ /* 0x080fe200030f16ff */
[----:B------:R-:W-:Y:S01]  /*8540*/  VIADD R5, R16, UR5 ;  /* 0x0000000510057c36 */ /* 0x000fe20008000000 */
[----:B------:R-:W-:Y:S02]  /*8550*/  LEA.HI.X.SX32 R7, R15, R2, 0x2, P1 ;  /* 0x000000020f077211 */ /* 0x000fe400008f16ff */
[----:B------:R-:W-:Y:S01]  /*8560*/  ISETP.LT.AND P1, PT, R0, R123, !P0 ;  /* 0x0000007b0000720c */ /* 0x000fe20004721270 */
[----:B------:R-:W-:Y:S01]  /*8570*/  VIADD R0, R4, 0x3f ;  /* 0x0000003f04007836 */ /* 0x000fe20000000000 */
[----:B------:R-:W-:-:S03]  /*8580*/  LEA R14, P6, R16, R3, 0x2 ;  /* 0x00000003100e7211 */ /* 0x000fc600078c10ff */
[----:B------:R2:W-:Y:S01]  /*8590*/  @P4 STG.E desc[UR16][R12.64], R25 ;  /* 0x000000190c004986 */ /* 0x0005e2000c101910 */
[----:B------:R-:W-:Y:S02]  /*85a0*/  ISETP.LT.AND P0, PT, R0, R123, !P0 ;  /* 0x0000007b0000720c */ /* 0x000fe40004701270 */
[-C--:B------:R-:W-:Y:S01]  /*85b0*/  LEA.HI.X.SX32 R15, R16, R2.reuse, 0x2, P6 ;  /* 0x00000002100f7211 */ /* 0x080fe200030f16ff */
[C---:B------:R-:W-:Y:S01]  /*85c0*/  VIADD R16, R5.reuse, UR5 ;  /* 0x0000000505107c36 */ /* 0x040fe20008000000 */
[CC--:B-1----:R-:W-:Y:S01]  /*85d0*/  LEA R10, P6, R5.reuse, R3.reuse, 0x2 ;  /* 0x00000003050a7211 */ /* 0x0c2fe200078c10ff */
[----:B------:R2:W-:Y:S03]  /*85e0*/  @P3 STG.E desc[UR16][R6.64], R34 ;  /* 0x0000002206003986 */ /* 0x0005e6000c101910 */
[----:B------:R-:W-:Y:S01]  /*85f0*/  LEA.HI.X.SX32 R11, R5, R2, 0x2, P6 ;  /* 0x00000002050b7211 */ /* 0x000fe200030f16ff */
[----:B------:R2:W-:Y:S01]  /*8600*/  @P2 STG.E desc[UR16][R14.64], R26 ;  /* 0x0000001a0e002986 */ /* 0x0005e2000c101910 */
[----:B------:R-:W-:-:S03]  /*8610*/  LEA R4, P6, R16, R3, 0x2 ;  /* 0x0000000310047211 */ /* 0x000fc600078c10ff */
[----:B------:R2:W-:Y:S01]  /*8620*/  @P1 STG.E desc[UR16][R10.64], R35 ;  /* 0x000000230a001986 */ /* 0x0005e2000c101910 */
[----:B------:R-:W-:Y:S01]  /*8630*/  LEA.HI.X.SX32 R5, R16, R2, 0x2, P6 ;  /* 0x0000000210057211 */ /* 0x000fe200030f16ff */
[----:B------:R-:W-:Y:S08]  /*8640*/  @!P0 EXIT ;  /* 0x000000000000894d */ /* 0x000ff00003800000 */
[----:B------:R-:W-:Y:S01]  /*8650*/  STG.E desc[UR16][R4.64], R27 ;  /* 0x0000001b04007986 */ /* 0x000fe2000c101910 */
[----:B------:R-:W-:Y:S05]  /*8660*/  EXIT ;  /* 0x000000000000794d */ /* 0x000fea0003800000 */
.L_x_2:
[----:B------:R-:W-:-:S00]  /*8670*/  BRA `(.L_x_2) ;  /* 0xfffffffc00fc7947 */ /* 0x000fc0000383ffff */
[----:B------:R-:W-:-:S00]  /*8680*/  NOP ;  /* 0x0000000000007918 */ /* 0x000fc00000000000 */
[----:B------:R-:W-:-:S00]  /*8690*/  NOP ;  /* 0x0000000000007918 */ /* 0x000fc00000000000 */
[----:B------:R-:W-:-:S00]  /*86a0*/  NOP ;  /* 0x0000000000007918 */ /* 0x000fc00000000000 */
[----:B------:R-:W-:-:S00]  /*86b0*/  NOP ;  /* 0x0000000000007918 */ /* 0x000fc00000000000 */
[----:B------:R-:W-:-:S00]  /*86c0*/  NOP ;  /* 0x0000000000007918 */ /* 0x000fc00000000000 */
[----:B------:R-:W-:-:S00]  /*86d0*/  NOP ;  /* 0x0000000000007918 */ /* 0x000fc00000000000 */
[----:B------:R-:W-:-:S00]  /*86e0*/  NOP ;  /* 0x0000000000007918 */ /* 0x000fc00000000000 */
[----:B------:R-:W-:-:S00]  /*86f0*/  NOP ;  /* 0x0000000000007918 */ /* 0x000fc00000000000 */
.L_x_3:


//--------------------- .nv.shared.matmul_kernel  --------------------------
	.section	.nv.shared.matmul_kernel,"aw",@nobits
	.sectionflags	@""
	.align	16
	.zero		1024


//--------------------- .nv.shared.reserved.0     --------------------------
	.section	.nv.shared.reserved.0,"aw",@nobits
	.weak		__nv_reservedSMEM_offset_0_alias
	.size		__nv_reservedSMEM_offset_0_alias, 0, 0
	.other		__nv_reservedSMEM_offset_0_alias,@"STO_CUDA_RESERVED_SHARED STV_DEFAULT"
__nv_reservedSMEM_offset_0_alias:
	.zero		0


//--------------------- .nv.constant0.matmul_kernel --------------------------
	.section	.nv.constant0.matmul_kernel,"a",@progbits
	.sectionflags	@""
	.align	4
.nv.constant0.matmul_kernel:
	.zero		608


//--------------------- SYMBOLS --------------------------

	.type		.nv.reservedSmem.offset0,@object
	.size		.nv.reservedSmem.offset0,0x4
